//
// Generated by NVIDIA NVVM Compiler
//
// Compiler Build ID: CL-36424714
// Cuda compilation tools, release 13.0, V13.0.88
// Based on NVVM 20.0.0
//

.version 9.0
.target sm_100
.address_size 64

	// .globl	_Z28fp_add_arrays_better_barrettPKjS0_Pji
.const .align 4 .u32 PRIME_P;
.const .align 8 .u64 MU;

.visible .entry _Z28fp_add_arrays_better_barrettPKjS0_Pji(
	.param .u64 .ptr .align 1 _Z28fp_add_arrays_better_barrettPKjS0_Pji_param_0,
	.param .u64 .ptr .align 1 _Z28fp_add_arrays_better_barrettPKjS0_Pji_param_1,
	.param .u64 .ptr .align 1 _Z28fp_add_arrays_better_barrettPKjS0_Pji_param_2,
	.param .u32 _Z28fp_add_arrays_better_barrettPKjS0_Pji_param_3
)
{
	.reg .pred 	%p<3>;
	.reg .b32 	%r<6>;
	.reg .b64 	%rd<17>;

	ld.param.u64 	%rd1, [_Z28fp_add_arrays_better_barrettPKjS0_Pji_param_0];
	ld.param.u64 	%rd2, [_Z28fp_add_arrays_better_barrettPKjS0_Pji_param_1];
	ld.param.u64 	%rd3, [_Z28fp_add_arrays_better_barrettPKjS0_Pji_param_2];
	ld.param.u32 	%r2, [_Z28fp_add_arrays_better_barrettPKjS0_Pji_param_3];
	mov.u32 	%r3, %ctaid.x;
	mov.u32 	%r4, %ntid.x;
	mov.u32 	%r5, %tid.x;
	mad.lo.s32 	%r1, %r3, %r4, %r5;
	setp.ge.s32 	%p1, %r1, %r2;
	@%p1 bra 	$L__BB0_2;
	cvta.to.global.u64 	%rd4, %rd1;
	cvta.to.global.u64 	%rd5, %rd2;
	cvta.to.global.u64 	%rd6, %rd3;
	mul.wide.s32 	%rd7, %r1, 4;
	add.s64 	%rd8, %rd4, %rd7;
	ld.global.u32 	%rd9, [%rd8];
	add.s64 	%rd10, %rd5, %rd7;
	ld.global.u32 	%rd11, [%rd10];
	add.s64 	%rd12, %rd11, %rd9;
	ld.const.u32 	%rd13, [PRIME_P];
	setp.lt.u64 	%p2, %rd12, %rd13;
	selp.b64 	%rd14, 0, %rd13, %p2;
	sub.s64 	%rd15, %rd12, %rd14;
	add.s64 	%rd16, %rd6, %rd7;
	st.global.u32 	[%rd16], %rd15;
$L__BB0_2:
	ret;

}
	// .globl	_Z28fp_sub_arrays_better_barrettPKjS0_Pji
.visible .entry _Z28fp_sub_arrays_better_barrettPKjS0_Pji(
	.param .u64 .ptr .align 1 _Z28fp_sub_arrays_better_barrettPKjS0_Pji_param_0,
	.param .u64 .ptr .align 1 _Z28fp_sub_arrays_better_barrettPKjS0_Pji_param_1,
	.param .u64 .ptr .align 1 _Z28fp_sub_arrays_better_barrettPKjS0_Pji_param_2,
	.param .u32 _Z28fp_sub_arrays_better_barrettPKjS0_Pji_param_3
)
{
	.reg .pred 	%p<3>;
	.reg .b32 	%r<12>;
	.reg .b64 	%rd<11>;

	ld.param.u64 	%rd1, [_Z28fp_sub_arrays_better_barrettPKjS0_Pji_param_0];
	ld.param.u64 	%rd2, [_Z28fp_sub_arrays_better_barrettPKjS0_Pji_param_1];
	ld.param.u64 	%rd3, [_Z28fp_sub_arrays_better_barrettPKjS0_Pji_param_2];
	ld.param.u32 	%r2, [_Z28fp_sub_arrays_better_barrettPKjS0_Pji_param_3];
	mov.u32 	%r3, %ctaid.x;
	mov.u32 	%r4, %ntid.x;
	mov.u32 	%r5, %tid.x;
	mad.lo.s32 	%r1, %r3, %r4, %r5;
	setp.ge.s32 	%p1, %r1, %r2;
	@%p1 bra 	$L__BB1_2;
	cvta.to.global.u64 	%rd4, %rd1;
	cvta.to.global.u64 	%rd5, %rd2;
	cvta.to.global.u64 	%rd6, %rd3;
	mul.wide.s32 	%rd7, %r1, 4;
	add.s64 	%rd8, %rd4, %rd7;
	ld.global.u32 	%r6, [%rd8];
	add.s64 	%rd9, %rd5, %rd7;
	ld.global.u32 	%r7, [%rd9];
	setp.lt.u32 	%p2, %r6, %r7;
	ld.const.u32 	%r8, [PRIME_P];
	selp.b32 	%r9, %r8, 0, %p2;
	sub.s32 	%r10, %r6, %r7;
	add.s32 	%r11, %r10, %r9;
	add.s64 	%rd10, %rd6, %rd7;
	st.global.u32 	[%rd10], %r11;
$L__BB1_2:
	ret;

}
	// .globl	_Z28fp_mul_arrays_better_barrettPKjS0_Pji
.visible .entry _Z28fp_mul_arrays_better_barrettPKjS0_Pji(
	.param .u64 .ptr .align 1 _Z28fp_mul_arrays_better_barrettPKjS0_Pji_param_0,
	.param .u64 .ptr .align 1 _Z28fp_mul_arrays_better_barrettPKjS0_Pji_param_1,
	.param .u64 .ptr .align 1 _Z28fp_mul_arrays_better_barrettPKjS0_Pji_param_2,
	.param .u32 _Z28fp_mul_arrays_better_barrettPKjS0_Pji_param_3
)
{
	.reg .pred 	%p<3>;
	.reg .b32 	%r<8>;
	.reg .b64 	%rd<21>;

	ld.param.u64 	%rd1, [_Z28fp_mul_arrays_better_barrettPKjS0_Pji_param_0];
	ld.param.u64 	%rd2, [_Z28fp_mul_arrays_better_barrettPKjS0_Pji_param_1];
	ld.param.u64 	%rd3, [_Z28fp_mul_arrays_better_barrettPKjS0_Pji_param_2];
	ld.param.u32 	%r2, [_Z28fp_mul_arrays_better_barrettPKjS0_Pji_param_3];
	mov.u32 	%r3, %ctaid.x;
	mov.u32 	%r4, %ntid.x;
	mov.u32 	%r5, %tid.x;
	mad.lo.s32 	%r1, %r3, %r4, %r5;
	setp.ge.s32 	%p1, %r1, %r2;
	@%p1 bra 	$L__BB2_2;
	cvta.to.global.u64 	%rd4, %rd1;
	cvta.to.global.u64 	%rd5, %rd2;
	cvta.to.global.u64 	%rd6, %rd3;
	mul.wide.s32 	%rd7, %r1, 4;
	add.s64 	%rd8, %rd4, %rd7;
	ld.global.u32 	%r6, [%rd8];
	add.s64 	%rd9, %rd5, %rd7;
	ld.global.u32 	%r7, [%rd9];
	mul.wide.u32 	%rd10, %r7, %r6;
	shr.u64 	%rd11, %rd10, 31;
	ld.const.u64 	%rd12, [MU];
	mul.lo.s64 	%rd13, %rd11, %rd12;
	shr.u64 	%rd14, %rd13, 33;
	ld.const.u32 	%rd15, [PRIME_P];
	mul.lo.s64 	%rd16, %rd14, %rd15;
	sub.s64 	%rd17, %rd10, %rd16;
	setp.lt.u64 	%p2, %rd17, %rd15;
	selp.b64 	%rd18, 0, %rd15, %p2;
	sub.s64 	%rd19, %rd17, %rd18;
	add.s64 	%rd20, %rd6, %rd7;
	st.global.u32 	[%rd20], %rd19;
$L__BB2_2:
	ret;

}
	// .globl	_Z28fp_pow_arrays_better_barrettPKjS0_Pji
.visible .entry _Z28fp_pow_arrays_better_barrettPKjS0_Pji(
	.param .u64 .ptr .align 1 _Z28fp_pow_arrays_better_barrettPKjS0_Pji_param_0,
	.param .u64 .ptr .align 1 _Z28fp_pow_arrays_better_barrettPKjS0_Pji_param_1,
	.param .u64 .ptr .align 1 _Z28fp_pow_arrays_better_barrettPKjS0_Pji_param_2,
	.param .u32 _Z28fp_pow_arrays_better_barrettPKjS0_Pji_param_3
)
{
	.reg .pred 	%p<9>;
	.reg .b32 	%r<22>;
	.reg .b64 	%rd<42>;

	ld.param.u64 	%rd8, [_Z28fp_pow_arrays_better_barrettPKjS0_Pji_param_0];
	ld.param.u64 	%rd9, [_Z28fp_pow_arrays_better_barrettPKjS0_Pji_param_1];
	ld.param.u64 	%rd10, [_Z28fp_pow_arrays_better_barrettPKjS0_Pji_param_2];
	ld.param.u32 	%r9, [_Z28fp_pow_arrays_better_barrettPKjS0_Pji_param_3];
	mov.u32 	%r10, %ctaid.x;
	mov.u32 	%r11, %ntid.x;
	mov.u32 	%r12, %tid.x;
	mad.lo.s32 	%r1, %r10, %r11, %r12;
	setp.ge.s32 	%p1, %r1, %r9;
	@%p1 bra 	$L__BB3_7;
	cvta.to.global.u64 	%rd11, %rd8;
	cvta.to.global.u64 	%rd12, %rd9;
	cvta.to.global.u64 	%rd1, %rd10;
	mul.wide.s32 	%rd13, %r1, 4;
	add.s64 	%rd14, %rd11, %rd13;
	ld.global.u32 	%rd15, [%rd14];
	add.s64 	%rd16, %rd12, %rd13;
	ld.global.u32 	%r19, [%rd16];
	shr.u64 	%rd17, %rd15, 31;
	ld.const.u64 	%rd2, [MU];
	mul.lo.s64 	%rd18, %rd17, %rd2;
	shr.u64 	%rd19, %rd18, 33;
	ld.const.u32 	%rd3, [PRIME_P];
	mul.lo.s64 	%rd20, %rd19, %rd3;
	sub.s64 	%rd4, %rd15, %rd20;
	setp.eq.s32 	%p2, %r19, 0;
	mov.b32 	%r20, 1;
	@%p2 bra 	$L__BB3_6;
	setp.lt.u64 	%p3, %rd4, %rd3;
	selp.b64 	%rd21, 0, %rd3, %p3;
	sub.s64 	%rd41, %rd4, %rd21;
	mov.b32 	%r20, 1;
$L__BB3_3:
	and.b32  	%r15, %r19, 1;
	setp.eq.b32 	%p4, %r15, 1;
	not.pred 	%p5, %p4;
	@%p5 bra 	$L__BB3_5;
	cvt.u64.u32 	%rd22, %r20;
	and.b64  	%rd23, %rd41, 4294967295;
	mul.lo.s64 	%rd24, %rd23, %rd22;
	shr.u64 	%rd25, %rd24, 31;
	mul.lo.s64 	%rd26, %rd2, %rd25;
	shr.u64 	%rd27, %rd26, 33;
	mul.lo.s64 	%rd28, %rd27, %rd3;
	sub.s64 	%rd29, %rd24, %rd28;
	setp.lt.u64 	%p6, %rd29, %rd3;
	selp.b64 	%rd30, 0, %rd3, %p6;
	cvt.u32.u64 	%r16, %rd29;
	cvt.u32.u64 	%r17, %rd30;
	sub.s32 	%r20, %r16, %r17;
$L__BB3_5:
	shr.u32 	%r7, %r19, 1;
	and.b64  	%rd31, %rd41, 4294967295;
	mul.lo.s64 	%rd32, %rd31, %rd31;
	shr.u64 	%rd33, %rd32, 31;
	mul.lo.s64 	%rd34, %rd2, %rd33;
	shr.u64 	%rd35, %rd34, 33;
	mul.lo.s64 	%rd36, %rd35, %rd3;
	sub.s64 	%rd37, %rd32, %rd36;
	setp.lt.u64 	%p7, %rd37, %rd3;
	selp.b64 	%rd38, 0, %rd3, %p7;
	sub.s64 	%rd41, %rd37, %rd38;
	setp.gt.u32 	%p8, %r19, 1;
	mov.u32 	%r19, %r7;
	@%p8 bra 	$L__BB3_3;
$L__BB3_6:
	add.s64 	%rd40, %rd1, %rd13;
	st.global.u32 	[%rd40], %r20;
$L__BB3_7:
	ret;

}
	// .globl	_Z28fp_inv_arrays_better_barrettPKjPji
.visible .entry _Z28fp_inv_arrays_better_barrettPKjPji(
	.param .u64 .ptr .align 1 _Z28fp_inv_arrays_better_barrettPKjPji_param_0,
	.param .u64 .ptr .align 1 _Z28fp_inv_arrays_better_barrettPKjPji_param_1,
	.param .u32 _Z28fp_inv_arrays_better_barrettPKjPji_param_2
)
{
	.reg .pred 	%p<5>;
	.reg .b32 	%r<18>;
	.reg .b64 	%rd<32>;

	ld.param.u64 	%rd12, [_Z28fp_inv_arrays_better_barrettPKjPji_param_0];
	ld.param.u64 	%rd13, [_Z28fp_inv_arrays_better_barrettPKjPji_param_1];
	ld.param.u32 	%r5, [_Z28fp_inv_arrays_better_barrettPKjPji_param_2];
	mov.u32 	%r6, %ctaid.x;
	mov.u32 	%r7, %ntid.x;
	mov.u32 	%r8, %tid.x;
	mad.lo.s32 	%r1, %r6, %r7, %r8;
	setp.ge.s32 	%p1, %r1, %r5;
	@%p1 bra 	$L__BB4_9;
	cvta.to.global.u64 	%rd14, %rd12;
	mul.wide.s32 	%rd15, %r1, 4;
	add.s64 	%rd16, %rd14, %rd15;
	ld.global.u32 	%r2, [%rd16];
	setp.eq.s32 	%p2, %r2, 0;
	mov.b32 	%r17, 0;
	@%p2 bra 	$L__BB4_8;
	ld.const.u32 	%rd1, [PRIME_P];
	cvt.u64.u32 	%rd28, %r2;
	mov.b64 	%rd29, 0;
	mov.b64 	%rd27, 1;
	mov.u64 	%rd30, %rd1;
$L__BB4_3:
	mov.u64 	%rd5, %rd28;
	mov.u64 	%rd3, %rd27;
	or.b64  	%rd19, %rd30, %rd5;
	and.b64  	%rd20, %rd19, -4294967296;
	setp.ne.s64 	%p3, %rd20, 0;
	@%p3 bra 	$L__BB4_5;
	cvt.u32.u64 	%r10, %rd5;
	cvt.u32.u64 	%r11, %rd30;
	div.u32 	%r12, %r11, %r10;
	cvt.u64.u32 	%rd31, %r12;
	bra.uni 	$L__BB4_6;
$L__BB4_5:
	div.s64 	%rd31, %rd30, %rd5;
$L__BB4_6:
	mul.lo.s64 	%rd21, %rd31, %rd5;
	sub.s64 	%rd28, %rd30, %rd21;
	mul.lo.s64 	%rd22, %rd31, %rd3;
	sub.s64 	%rd27, %rd29, %rd22;
	setp.ne.s64 	%p4, %rd28, 0;
	mov.u64 	%rd29, %rd3;
	mov.u64 	%rd30, %rd5;
	@%p4 bra 	$L__BB4_3;
	cvt.u32.u64 	%r13, %rd3;
	cvt.u32.u64 	%r14, %rd1;
	shr.s64 	%rd23, %rd3, 63;
	cvt.u32.u64 	%r15, %rd23;
	and.b32  	%r16, %r15, %r14;
	add.s32 	%r17, %r16, %r13;
$L__BB4_8:
	cvta.to.global.u64 	%rd24, %rd13;
	add.s64 	%rd26, %rd24, %rd15;
	st.global.u32 	[%rd26], %r17;
$L__BB4_9:
	ret;

}
	// .globl	_Z27fp_poly_eval_better_barrettPKjiS0_Pji
.visible .entry _Z27fp_poly_eval_better_barrettPKjiS0_Pji(
	.param .u64 .ptr .align 1 _Z27fp_poly_eval_better_barrettPKjiS0_Pji_param_0,
	.param .u32 _Z27fp_poly_eval_better_barrettPKjiS0_Pji_param_1,
	.param .u64 .ptr .align 1 _Z27fp_poly_eval_better_barrettPKjiS0_Pji_param_2,
	.param .u64 .ptr .align 1 _Z27fp_poly_eval_better_barrettPKjiS0_Pji_param_3,
	.param .u32 _Z27fp_poly_eval_better_barrettPKjiS0_Pji_param_4
)
{
	.reg .pred 	%p<41>;
	.reg .b32 	%r<72>;
	.reg .b64 	%rd<252>;

	ld.param.u64 	%rd8, [_Z27fp_poly_eval_better_barrettPKjiS0_Pji_param_0];
	ld.param.u32 	%r29, [_Z27fp_poly_eval_better_barrettPKjiS0_Pji_param_1];
	ld.param.u64 	%rd6, [_Z27fp_poly_eval_better_barrettPKjiS0_Pji_param_2];
	ld.param.u64 	%rd7, [_Z27fp_poly_eval_better_barrettPKjiS0_Pji_param_3];
	ld.param.u32 	%r30, [_Z27fp_poly_eval_better_barrettPKjiS0_Pji_param_4];
	cvta.to.global.u64 	%rd1, %rd8;
	mov.u32 	%r31, %ctaid.x;
	mov.u32 	%r32, %ntid.x;
	mov.u32 	%r33, %tid.x;
	mad.lo.s32 	%r1, %r31, %r32, %r33;
	setp.ge.s32 	%p1, %r1, %r30;
	@%p1 bra 	$L__BB5_15;
	cvta.to.global.u64 	%rd2, %rd6;
	mul.wide.s32 	%rd9, %r29, 4;
	add.s64 	%rd10, %rd1, %rd9;
	ld.global.u32 	%r71, [%rd10];
	setp.lt.s32 	%p2, %r29, 1;
	@%p2 bra 	$L__BB5_14;
	mul.wide.s32 	%rd11, %r1, 4;
	add.s64 	%rd12, %rd2, %rd11;
	ld.global.u32 	%rd3, [%rd12];
	ld.const.u64 	%rd4, [MU];
	ld.const.u32 	%rd5, [PRIME_P];
	and.b32  	%r3, %r29, 7;
	setp.lt.u32 	%p3, %r29, 8;
	mov.u32 	%r66, %r29;
	@%p3 bra 	$L__BB5_6;
	add.s32 	%r60, %r29, -4;
	and.b32  	%r35, %r29, 2147483640;
	neg.s32 	%r59, %r35;
$L__BB5_4:
	.pragma "nounroll";
	add.s32 	%r36, %r60, 3;
	cvt.u64.u32 	%rd13, %r71;
	mul.lo.s64 	%rd14, %rd13, %rd3;
	shr.u64 	%rd15, %rd14, 31;
	mul.lo.s64 	%rd16, %rd4, %rd15;
	shr.u64 	%rd17, %rd16, 33;
	mul.lo.s64 	%rd18, %rd17, %rd5;
	sub.s64 	%rd19, %rd14, %rd18;
	setp.lt.u64 	%p4, %rd19, %rd5;
	selp.b64 	%rd20, 0, %rd5, %p4;
	sub.s64 	%rd21, %rd19, %rd20;
	mul.wide.u32 	%rd22, %r36, 4;
	add.s64 	%rd23, %rd1, %rd22;
	ld.global.u32 	%rd24, [%rd23];
	and.b64  	%rd25, %rd21, 4294967295;
	add.s64 	%rd26, %rd25, %rd24;
	setp.lt.u64 	%p5, %rd26, %rd5;
	selp.b64 	%rd27, 0, %rd5, %p5;
	sub.s64 	%rd28, %rd26, %rd27;
	add.s32 	%r37, %r60, 2;
	and.b64  	%rd29, %rd28, 4294967295;
	mul.lo.s64 	%rd30, %rd29, %rd3;
	shr.u64 	%rd31, %rd30, 31;
	mul.lo.s64 	%rd32, %rd4, %rd31;
	shr.u64 	%rd33, %rd32, 33;
	mul.lo.s64 	%rd34, %rd33, %rd5;
	sub.s64 	%rd35, %rd30, %rd34;
	setp.lt.u64 	%p6, %rd35, %rd5;
	selp.b64 	%rd36, 0, %rd5, %p6;
	sub.s64 	%rd37, %rd35, %rd36;
	mul.wide.u32 	%rd38, %r37, 4;
	add.s64 	%rd39, %rd1, %rd38;
	ld.global.u32 	%rd40, [%rd39];
	and.b64  	%rd41, %rd37, 4294967295;
	add.s64 	%rd42, %rd41, %rd40;
	setp.lt.u64 	%p7, %rd42, %rd5;
	selp.b64 	%rd43, 0, %rd5, %p7;
	sub.s64 	%rd44, %rd42, %rd43;
	add.s32 	%r38, %r60, 1;
	and.b64  	%rd45, %rd44, 4294967295;
	mul.lo.s64 	%rd46, %rd45, %rd3;
	shr.u64 	%rd47, %rd46, 31;
	mul.lo.s64 	%rd48, %rd4, %rd47;
	shr.u64 	%rd49, %rd48, 33;
	mul.lo.s64 	%rd50, %rd49, %rd5;
	sub.s64 	%rd51, %rd46, %rd50;
	setp.lt.u64 	%p8, %rd51, %rd5;
	selp.b64 	%rd52, 0, %rd5, %p8;
	sub.s64 	%rd53, %rd51, %rd52;
	mul.wide.u32 	%rd54, %r38, 4;
	add.s64 	%rd55, %rd1, %rd54;
	ld.global.u32 	%rd56, [%rd55];
	and.b64  	%rd57, %rd53, 4294967295;
	add.s64 	%rd58, %rd57, %rd56;
	setp.lt.u64 	%p9, %rd58, %rd5;
	selp.b64 	%rd59, 0, %rd5, %p9;
	sub.s64 	%rd60, %rd58, %rd59;
	add.s32 	%r39, %r60, -4;
	and.b64  	%rd61, %rd60, 4294967295;
	mul.lo.s64 	%rd62, %rd61, %rd3;
	shr.u64 	%rd63, %rd62, 31;
	mul.lo.s64 	%rd64, %rd4, %rd63;
	shr.u64 	%rd65, %rd64, 33;
	mul.lo.s64 	%rd66, %rd65, %rd5;
	sub.s64 	%rd67, %rd62, %rd66;
	setp.lt.u64 	%p10, %rd67, %rd5;
	selp.b64 	%rd68, 0, %rd5, %p10;
	sub.s64 	%rd69, %rd67, %rd68;
	mul.wide.u32 	%rd70, %r60, 4;
	add.s64 	%rd71, %rd1, %rd70;
	ld.global.u32 	%rd72, [%rd71];
	and.b64  	%rd73, %rd69, 4294967295;
	add.s64 	%rd74, %rd73, %rd72;
	setp.lt.u64 	%p11, %rd74, %rd5;
	selp.b64 	%rd75, 0, %rd5, %p11;
	sub.s64 	%rd76, %rd74, %rd75;
	add.s32 	%r40, %r60, -1;
	and.b64  	%rd77, %rd76, 4294967295;
	mul.lo.s64 	%rd78, %rd77, %rd3;
	shr.u64 	%rd79, %rd78, 31;
	mul.lo.s64 	%rd80, %rd4, %rd79;
	shr.u64 	%rd81, %rd80, 33;
	mul.lo.s64 	%rd82, %rd81, %rd5;
	sub.s64 	%rd83, %rd78, %rd82;
	setp.lt.u64 	%p12, %rd83, %rd5;
	selp.b64 	%rd84, 0, %rd5, %p12;
	sub.s64 	%rd85, %rd83, %rd84;
	mul.wide.u32 	%rd86, %r40, 4;
	add.s64 	%rd87, %rd1, %rd86;
	ld.global.u32 	%rd88, [%rd87];
	and.b64  	%rd89, %rd85, 4294967295;
	add.s64 	%rd90, %rd89, %rd88;
	setp.lt.u64 	%p13, %rd90, %rd5;
	selp.b64 	%rd91, 0, %rd5, %p13;
	sub.s64 	%rd92, %rd90, %rd91;
	add.s32 	%r41, %r60, -2;
	and.b64  	%rd93, %rd92, 4294967295;
	mul.lo.s64 	%rd94, %rd93, %rd3;
	shr.u64 	%rd95, %rd94, 31;
	mul.lo.s64 	%rd96, %rd4, %rd95;
	shr.u64 	%rd97, %rd96, 33;
	mul.lo.s64 	%rd98, %rd97, %rd5;
	sub.s64 	%rd99, %rd94, %rd98;
	setp.lt.u64 	%p14, %rd99, %rd5;
	selp.b64 	%rd100, 0, %rd5, %p14;
	sub.s64 	%rd101, %rd99, %rd100;
	mul.wide.u32 	%rd102, %r41, 4;
	add.s64 	%rd103, %rd1, %rd102;
	ld.global.u32 	%rd104, [%rd103];
	and.b64  	%rd105, %rd101, 4294967295;
	add.s64 	%rd106, %rd105, %rd104;
	setp.lt.u64 	%p15, %rd106, %rd5;
	selp.b64 	%rd107, 0, %rd5, %p15;
	sub.s64 	%rd108, %rd106, %rd107;
	add.s32 	%r42, %r60, -3;
	and.b64  	%rd109, %rd108, 4294967295;
	mul.lo.s64 	%rd110, %rd109, %rd3;
	shr.u64 	%rd111, %rd110, 31;
	mul.lo.s64 	%rd112, %rd4, %rd111;
	shr.u64 	%rd113, %rd112, 33;
	mul.lo.s64 	%rd114, %rd113, %rd5;
	sub.s64 	%rd115, %rd110, %rd114;
	setp.lt.u64 	%p16, %rd115, %rd5;
	selp.b64 	%rd116, 0, %rd5, %p16;
	sub.s64 	%rd117, %rd115, %rd116;
	mul.wide.u32 	%rd118, %r42, 4;
	add.s64 	%rd119, %rd1, %rd118;
	ld.global.u32 	%rd120, [%rd119];
	and.b64  	%rd121, %rd117, 4294967295;
	add.s64 	%rd122, %rd121, %rd120;
	setp.lt.u64 	%p17, %rd122, %rd5;
	selp.b64 	%rd123, 0, %rd5, %p17;
	sub.s64 	%rd124, %rd122, %rd123;
	and.b64  	%rd125, %rd124, 4294967295;
	mul.lo.s64 	%rd126, %rd125, %rd3;
	shr.u64 	%rd127, %rd126, 31;
	mul.lo.s64 	%rd128, %rd4, %rd127;
	shr.u64 	%rd129, %rd128, 33;
	mul.lo.s64 	%rd130, %rd129, %rd5;
	sub.s64 	%rd131, %rd126, %rd130;
	setp.lt.u64 	%p18, %rd131, %rd5;
	selp.b64 	%rd132, 0, %rd5, %p18;
	sub.s64 	%rd133, %rd131, %rd132;
	mul.wide.u32 	%rd134, %r39, 4;
	add.s64 	%rd135, %rd1, %rd134;
	ld.global.u32 	%rd136, [%rd135];
	and.b64  	%rd137, %rd133, 4294967295;
	add.s64 	%rd138, %rd137, %rd136;
	setp.lt.u64 	%p19, %rd138, %rd5;
	selp.b64 	%rd139, 0, %rd5, %p19;
	cvt.u32.u64 	%r43, %rd138;
	cvt.u32.u64 	%r44, %rd139;
	sub.s32 	%r71, %r43, %r44;
	add.s32 	%r60, %r60, -8;
	add.s32 	%r59, %r59, 8;
	setp.ne.s32 	%p20, %r59, 0;
	@%p20 bra 	$L__BB5_4;
	add.s32 	%r66, %r60, 4;
$L__BB5_6:
	setp.eq.s32 	%p21, %r3, 0;
	@%p21 bra 	$L__BB5_14;
	and.b32  	%r16, %r29, 3;
	setp.lt.u32 	%p22, %r3, 4;
	@%p22 bra 	$L__BB5_9;
	add.s32 	%r46, %r66, -1;
	cvt.u64.u32 	%rd140, %r71;
	mul.lo.s64 	%rd141, %rd140, %rd3;
	shr.u64 	%rd142, %rd141, 31;
	mul.lo.s64 	%rd143, %rd4, %rd142;
	shr.u64 	%rd144, %rd143, 33;
	mul.lo.s64 	%rd145, %rd144, %rd5;
	sub.s64 	%rd146, %rd141, %rd145;
	setp.lt.u64 	%p23, %rd146, %rd5;
	selp.b64 	%rd147, 0, %rd5, %p23;
	sub.s64 	%rd148, %rd146, %rd147;
	mul.wide.u32 	%rd149, %r46, 4;
	add.s64 	%rd150, %rd1, %rd149;
	ld.global.u32 	%rd151, [%rd150];
	and.b64  	%rd152, %rd148, 4294967295;
	add.s64 	%rd153, %rd152, %rd151;
	setp.lt.u64 	%p24, %rd153, %rd5;
	selp.b64 	%rd154, 0, %rd5, %p24;
	sub.s64 	%rd155, %rd153, %rd154;
	add.s32 	%r47, %r66, -2;
	and.b64  	%rd156, %rd155, 4294967295;
	mul.lo.s64 	%rd157, %rd156, %rd3;
	shr.u64 	%rd158, %rd157, 31;
	mul.lo.s64 	%rd159, %rd4, %rd158;
	shr.u64 	%rd160, %rd159, 33;
	mul.lo.s64 	%rd161, %rd160, %rd5;
	sub.s64 	%rd162, %rd157, %rd161;
	setp.lt.u64 	%p25, %rd162, %rd5;
	selp.b64 	%rd163, 0, %rd5, %p25;
	sub.s64 	%rd164, %rd162, %rd163;
	mul.wide.u32 	%rd165, %r47, 4;
	add.s64 	%rd166, %rd1, %rd165;
	ld.global.u32 	%rd167, [%rd166];
	and.b64  	%rd168, %rd164, 4294967295;
	add.s64 	%rd169, %rd168, %rd167;
	setp.lt.u64 	%p26, %rd169, %rd5;
	selp.b64 	%rd170, 0, %rd5, %p26;
	sub.s64 	%rd171, %rd169, %rd170;
	add.s32 	%r48, %r66, -3;
	and.b64  	%rd172, %rd171, 4294967295;
	mul.lo.s64 	%rd173, %rd172, %rd3;
	shr.u64 	%rd174, %rd173, 31;
	mul.lo.s64 	%rd175, %rd4, %rd174;
	shr.u64 	%rd176, %rd175, 33;
	mul.lo.s64 	%rd177, %rd176, %rd5;
	sub.s64 	%rd178, %rd173, %rd177;
	setp.lt.u64 	%p27, %rd178, %rd5;
	selp.b64 	%rd179, 0, %rd5, %p27;
	sub.s64 	%rd180, %rd178, %rd179;
	mul.wide.u32 	%rd181, %r48, 4;
	add.s64 	%rd182, %rd1, %rd181;
	ld.global.u32 	%rd183, [%rd182];
	and.b64  	%rd184, %rd180, 4294967295;
	add.s64 	%rd185, %rd184, %rd183;
	setp.lt.u64 	%p28, %rd185, %rd5;
	selp.b64 	%rd186, 0, %rd5, %p28;
	sub.s64 	%rd187, %rd185, %rd186;
	add.s32 	%r66, %r66, -4;
	and.b64  	%rd188, %rd187, 4294967295;
	mul.lo.s64 	%rd189, %rd188, %rd3;
	shr.u64 	%rd190, %rd189, 31;
	mul.lo.s64 	%rd191, %rd4, %rd190;
	shr.u64 	%rd192, %rd191, 33;
	mul.lo.s64 	%rd193, %rd192, %rd5;
	sub.s64 	%rd194, %rd189, %rd193;
	setp.lt.u64 	%p29, %rd194, %rd5;
	selp.b64 	%rd195, 0, %rd5, %p29;
	sub.s64 	%rd196, %rd194, %rd195;
	mul.wide.u32 	%rd197, %r66, 4;
	add.s64 	%rd198, %rd1, %rd197;
	ld.global.u32 	%rd199, [%rd198];
	and.b64  	%rd200, %rd196, 4294967295;
	add.s64 	%rd201, %rd200, %rd199;
	setp.lt.u64 	%p30, %rd201, %rd5;
	selp.b64 	%rd202, 0, %rd5, %p30;
	cvt.u32.u64 	%r49, %rd201;
	cvt.u32.u64 	%r50, %rd202;
	sub.s32 	%r71, %r49, %r50;
$L__BB5_9:
	setp.eq.s32 	%p31, %r16, 0;
	@%p31 bra 	$L__BB5_14;
	setp.eq.s32 	%p32, %r16, 1;
	@%p32 bra 	$L__BB5_12;
	add.s32 	%r52, %r66, -1;
	cvt.u64.u32 	%rd203, %r71;
	mul.lo.s64 	%rd204, %rd203, %rd3;
	shr.u64 	%rd205, %rd204, 31;
	mul.lo.s64 	%rd206, %rd4, %rd205;
	shr.u64 	%rd207, %rd206, 33;
	mul.lo.s64 	%rd208, %rd207, %rd5;
	sub.s64 	%rd209, %rd204, %rd208;
	setp.lt.u64 	%p33, %rd209, %rd5;
	selp.b64 	%rd210, 0, %rd5, %p33;
	sub.s64 	%rd211, %rd209, %rd210;
	mul.wide.u32 	%rd212, %r52, 4;
	add.s64 	%rd213, %rd1, %rd212;
	ld.global.u32 	%rd214, [%rd213];
	and.b64  	%rd215, %rd211, 4294967295;
	add.s64 	%rd216, %rd215, %rd214;
	setp.lt.u64 	%p34, %rd216, %rd5;
	selp.b64 	%rd217, 0, %rd5, %p34;
	sub.s64 	%rd218, %rd216, %rd217;
	add.s32 	%r66, %r66, -2;
	and.b64  	%rd219, %rd218, 4294967295;
	mul.lo.s64 	%rd220, %rd219, %rd3;
	shr.u64 	%rd221, %rd220, 31;
	mul.lo.s64 	%rd222, %rd4, %rd221;
	shr.u64 	%rd223, %rd222, 33;
	mul.lo.s64 	%rd224, %rd223, %rd5;
	sub.s64 	%rd225, %rd220, %rd224;
	setp.lt.u64 	%p35, %rd225, %rd5;
	selp.b64 	%rd226, 0, %rd5, %p35;
	sub.s64 	%rd227, %rd225, %rd226;
	mul.wide.u32 	%rd228, %r66, 4;
	add.s64 	%rd229, %rd1, %rd228;
	ld.global.u32 	%rd230, [%rd229];
	and.b64  	%rd231, %rd227, 4294967295;
	add.s64 	%rd232, %rd231, %rd230;
	setp.lt.u64 	%p36, %rd232, %rd5;
	selp.b64 	%rd233, 0, %rd5, %p36;
	cvt.u32.u64 	%r53, %rd232;
	cvt.u32.u64 	%r54, %rd233;
	sub.s32 	%r71, %r53, %r54;
$L__BB5_12:
	and.b32  	%r55, %r29, 1;
	setp.eq.b32 	%p37, %r55, 1;
	not.pred 	%p38, %p37;
	@%p38 bra 	$L__BB5_14;
	add.s32 	%r56, %r66, -1;
	cvt.u64.u32 	%rd234, %r71;
	mul.lo.s64 	%rd235, %rd234, %rd3;
	shr.u64 	%rd236, %rd235, 31;
	mul.lo.s64 	%rd237, %rd4, %rd236;
	shr.u64 	%rd238, %rd237, 33;
	mul.lo.s64 	%rd239, %rd238, %rd5;
	sub.s64 	%rd240, %rd235, %rd239;
	setp.lt.u64 	%p39, %rd240, %rd5;
	selp.b64 	%rd241, 0, %rd5, %p39;
	sub.s64 	%rd242, %rd240, %rd241;
	mul.wide.u32 	%rd243, %r56, 4;
	add.s64 	%rd244, %rd1, %rd243;
	ld.global.u32 	%rd245, [%rd244];
	and.b64  	%rd246, %rd242, 4294967295;
	add.s64 	%rd247, %rd246, %rd245;
	setp.lt.u64 	%p40, %rd247, %rd5;
	selp.b64 	%rd248, 0, %rd5, %p40;
	cvt.u32.u64 	%r57, %rd247;
	cvt.u32.u64 	%r58, %rd248;
	sub.s32 	%r71, %r57, %r58;
$L__BB5_14:
	cvta.to.global.u64 	%rd249, %rd7;
	mul.wide.s32 	%rd250, %r1, 4;
	add.s64 	%rd251, %rd249, %rd250;
	st.global.u32 	[%rd251], %r71;
$L__BB5_15:
	ret;

}
	// .globl	_Z28fp_matrix_mul_better_barrettPKjS0_Pjiii
.visible .entry _Z28fp_matrix_mul_better_barrettPKjS0_Pjiii(
	.param .u64 .ptr .align 1 _Z28fp_matrix_mul_better_barrettPKjS0_Pjiii_param_0,
	.param .u64 .ptr .align 1 _Z28fp_matrix_mul_better_barrettPKjS0_Pjiii_param_1,
	.param .u64 .ptr .align 1 _Z28fp_matrix_mul_better_barrettPKjS0_Pjiii_param_2,
	.param .u32 _Z28fp_matrix_mul_better_barrettPKjS0_Pjiii_param_3,
	.param .u32 _Z28fp_matrix_mul_better_barrettPKjS0_Pjiii_param_4,
	.param .u32 _Z28fp_matrix_mul_better_barrettPKjS0_Pjiii_param_5
)
{
	.reg .pred 	%p<25>;
	.reg .b32 	%r<53>;
	.reg .b64 	%rd<146>;

	ld.param.u64 	%rd18, [_Z28fp_matrix_mul_better_barrettPKjS0_Pjiii_param_0];
	ld.param.u64 	%rd19, [_Z28fp_matrix_mul_better_barrettPKjS0_Pjiii_param_1];
	ld.param.u32 	%r19, [_Z28fp_matrix_mul_better_barrettPKjS0_Pjiii_param_3];
	ld.param.u32 	%r17, [_Z28fp_matrix_mul_better_barrettPKjS0_Pjiii_param_4];
	ld.param.u32 	%r18, [_Z28fp_matrix_mul_better_barrettPKjS0_Pjiii_param_5];
	cvta.to.global.u64 	%rd1, %rd19;
	cvta.to.global.u64 	%rd2, %rd18;
	mov.u32 	%r20, %ctaid.y;
	mov.u32 	%r21, %ntid.y;
	mov.u32 	%r22, %tid.y;
	mad.lo.s32 	%r1, %r20, %r21, %r22;
	mov.u32 	%r23, %ctaid.x;
	mov.u32 	%r24, %ntid.x;
	mov.u32 	%r25, %tid.x;
	mad.lo.s32 	%r2, %r23, %r24, %r25;
	setp.ge.s32 	%p1, %r1, %r19;
	setp.ge.s32 	%p2, %r2, %r18;
	or.pred  	%p3, %p1, %p2;
	@%p3 bra 	$L__BB6_12;
	setp.lt.s32 	%p4, %r17, 1;
	mov.b32 	%r52, 0;
	@%p4 bra 	$L__BB6_11;
	mul.lo.s32 	%r3, %r17, %r1;
	ld.const.u64 	%rd3, [MU];
	ld.const.u32 	%rd4, [PRIME_P];
	and.b32  	%r4, %r17, 3;
	setp.lt.u32 	%p5, %r17, 4;
	mov.b64 	%rd141, 0;
	mov.b32 	%r51, 0;
	@%p5 bra 	$L__BB6_5;
	and.b32  	%r51, %r17, 2147483644;
	neg.s32 	%r49, %r51;
	shl.b32 	%r7, %r18, 2;
	mul.wide.u32 	%rd23, %r3, 4;
	add.s64 	%rd24, %rd23, %rd2;
	add.s64 	%rd139, %rd24, 8;
	mov.b64 	%rd141, 0;
	mov.u32 	%r48, %r2;
$L__BB6_4:
	.pragma "nounroll";
	ld.global.u32 	%r28, [%rd139+-8];
	mul.wide.s32 	%rd25, %r48, 4;
	add.s64 	%rd26, %rd1, %rd25;
	ld.global.u32 	%r29, [%rd26];
	mul.wide.u32 	%rd27, %r29, %r28;
	shr.u64 	%rd28, %rd27, 31;
	mul.lo.s64 	%rd29, %rd28, %rd3;
	shr.u64 	%rd30, %rd29, 33;
	mul.lo.s64 	%rd31, %rd30, %rd4;
	sub.s64 	%rd32, %rd27, %rd31;
	setp.lt.u64 	%p6, %rd32, %rd4;
	selp.b64 	%rd33, 0, %rd4, %p6;
	sub.s64 	%rd34, %rd32, %rd33;
	and.b64  	%rd35, %rd141, 4294967295;
	and.b64  	%rd36, %rd34, 4294967295;
	add.s64 	%rd37, %rd36, %rd35;
	setp.lt.u64 	%p7, %rd37, %rd4;
	selp.b64 	%rd38, 0, %rd4, %p7;
	sub.s64 	%rd39, %rd37, %rd38;
	ld.global.u32 	%r30, [%rd139+-4];
	mul.wide.s32 	%rd40, %r18, 4;
	add.s64 	%rd41, %rd26, %rd40;
	ld.global.u32 	%r31, [%rd41];
	mul.wide.u32 	%rd42, %r31, %r30;
	shr.u64 	%rd43, %rd42, 31;
	mul.lo.s64 	%rd44, %rd43, %rd3;
	shr.u64 	%rd45, %rd44, 33;
	mul.lo.s64 	%rd46, %rd45, %rd4;
	sub.s64 	%rd47, %rd42, %rd46;
	setp.lt.u64 	%p8, %rd47, %rd4;
	selp.b64 	%rd48, 0, %rd4, %p8;
	sub.s64 	%rd49, %rd47, %rd48;
	and.b64  	%rd50, %rd39, 4294967295;
	and.b64  	%rd51, %rd49, 4294967295;
	add.s64 	%rd52, %rd51, %rd50;
	setp.lt.u64 	%p9, %rd52, %rd4;
	selp.b64 	%rd53, 0, %rd4, %p9;
	sub.s64 	%rd54, %rd52, %rd53;
	ld.global.u32 	%r32, [%rd139];
	add.s64 	%rd55, %rd41, %rd40;
	ld.global.u32 	%r33, [%rd55];
	mul.wide.u32 	%rd56, %r33, %r32;
	shr.u64 	%rd57, %rd56, 31;
	mul.lo.s64 	%rd58, %rd57, %rd3;
	shr.u64 	%rd59, %rd58, 33;
	mul.lo.s64 	%rd60, %rd59, %rd4;
	sub.s64 	%rd61, %rd56, %rd60;
	setp.lt.u64 	%p10, %rd61, %rd4;
	selp.b64 	%rd62, 0, %rd4, %p10;
	sub.s64 	%rd63, %rd61, %rd62;
	and.b64  	%rd64, %rd54, 4294967295;
	and.b64  	%rd65, %rd63, 4294967295;
	add.s64 	%rd66, %rd65, %rd64;
	setp.lt.u64 	%p11, %rd66, %rd4;
	selp.b64 	%rd67, 0, %rd4, %p11;
	sub.s64 	%rd68, %rd66, %rd67;
	ld.global.u32 	%r34, [%rd139+4];
	add.s64 	%rd69, %rd55, %rd40;
	ld.global.u32 	%r35, [%rd69];
	mul.wide.u32 	%rd70, %r35, %r34;
	shr.u64 	%rd71, %rd70, 31;
	mul.lo.s64 	%rd72, %rd71, %rd3;
	shr.u64 	%rd73, %rd72, 33;
	mul.lo.s64 	%rd74, %rd73, %rd4;
	sub.s64 	%rd75, %rd70, %rd74;
	setp.lt.u64 	%p12, %rd75, %rd4;
	selp.b64 	%rd76, 0, %rd4, %p12;
	sub.s64 	%rd77, %rd75, %rd76;
	and.b64  	%rd78, %rd68, 4294967295;
	and.b64  	%rd79, %rd77, 4294967295;
	add.s64 	%rd80, %rd79, %rd78;
	setp.lt.u64 	%p13, %rd80, %rd4;
	selp.b64 	%rd81, 0, %rd4, %p13;
	sub.s64 	%rd141, %rd80, %rd81;
	add.s32 	%r49, %r49, 4;
	add.s32 	%r48, %r48, %r7;
	add.s64 	%rd139, %rd139, 16;
	setp.ne.s32 	%p14, %r49, 0;
	@%p14 bra 	$L__BB6_4;
$L__BB6_5:
	setp.eq.s32 	%p15, %r4, 0;
	@%p15 bra 	$L__BB6_10;
	setp.eq.s32 	%p16, %r4, 1;
	@%p16 bra 	$L__BB6_8;
	add.s32 	%r36, %r51, %r3;
	mul.wide.u32 	%rd83, %r36, 4;
	add.s64 	%rd84, %rd2, %rd83;
	ld.global.u32 	%r37, [%rd84];
	mad.lo.s32 	%r38, %r51, %r18, %r2;
	mul.wide.s32 	%rd85, %r38, 4;
	add.s64 	%rd86, %rd1, %rd85;
	ld.global.u32 	%r39, [%rd86];
	mul.wide.u32 	%rd87, %r39, %r37;
	shr.u64 	%rd88, %rd87, 31;
	mul.lo.s64 	%rd89, %rd88, %rd3;
	shr.u64 	%rd90, %rd89, 33;
	mul.lo.s64 	%rd91, %rd90, %rd4;
	sub.s64 	%rd92, %rd87, %rd91;
	setp.lt.u64 	%p17, %rd92, %rd4;
	selp.b64 	%rd93, 0, %rd4, %p17;
	sub.s64 	%rd94, %rd92, %rd93;
	and.b64  	%rd95, %rd141, 4294967295;
	and.b64  	%rd96, %rd94, 4294967295;
	add.s64 	%rd97, %rd96, %rd95;
	setp.lt.u64 	%p18, %rd97, %rd4;
	selp.b64 	%rd98, 0, %rd4, %p18;
	sub.s64 	%rd99, %rd97, %rd98;
	cvt.u64.u32 	%rd100, %r3;
	cvt.u64.u32 	%rd101, %r51;
	add.s64 	%rd102, %rd101, %rd100;
	shl.b64 	%rd103, %rd102, 2;
	add.s64 	%rd104, %rd2, %rd103;
	ld.global.u32 	%r40, [%rd104+4];
	mul.wide.s32 	%rd105, %r18, 4;
	add.s64 	%rd106, %rd86, %rd105;
	ld.global.u32 	%r41, [%rd106];
	mul.wide.u32 	%rd107, %r41, %r40;
	shr.u64 	%rd108, %rd107, 31;
	mul.lo.s64 	%rd109, %rd108, %rd3;
	shr.u64 	%rd110, %rd109, 33;
	mul.lo.s64 	%rd111, %rd110, %rd4;
	sub.s64 	%rd112, %rd107, %rd111;
	setp.lt.u64 	%p19, %rd112, %rd4;
	selp.b64 	%rd113, 0, %rd4, %p19;
	sub.s64 	%rd114, %rd112, %rd113;
	and.b64  	%rd115, %rd99, 4294967295;
	and.b64  	%rd116, %rd114, 4294967295;
	add.s64 	%rd117, %rd116, %rd115;
	setp.lt.u64 	%p20, %rd117, %rd4;
	selp.b64 	%rd118, 0, %rd4, %p20;
	sub.s64 	%rd141, %rd117, %rd118;
	add.s32 	%r51, %r51, 2;
$L__BB6_8:
	and.b32  	%r42, %r17, 1;
	setp.eq.b32 	%p21, %r42, 1;
	not.pred 	%p22, %p21;
	@%p22 bra 	$L__BB6_10;
	add.s32 	%r43, %r51, %r3;
	mul.wide.u32 	%rd119, %r43, 4;
	add.s64 	%rd120, %rd2, %rd119;
	ld.global.u32 	%r44, [%rd120];
	mad.lo.s32 	%r45, %r51, %r18, %r2;
	mul.wide.s32 	%rd121, %r45, 4;
	add.s64 	%rd122, %rd1, %rd121;
	ld.global.u32 	%r46, [%rd122];
	mul.wide.u32 	%rd123, %r46, %r44;
	shr.u64 	%rd124, %rd123, 31;
	mul.lo.s64 	%rd125, %rd124, %rd3;
	shr.u64 	%rd126, %rd125, 33;
	mul.lo.s64 	%rd127, %rd126, %rd4;
	sub.s64 	%rd128, %rd123, %rd127;
	setp.lt.u64 	%p23, %rd128, %rd4;
	selp.b64 	%rd129, 0, %rd4, %p23;
	sub.s64 	%rd130, %rd128, %rd129;
	and.b64  	%rd131, %rd141, 4294967295;
	and.b64  	%rd132, %rd130, 4294967295;
	add.s64 	%rd133, %rd132, %rd131;
	setp.lt.u64 	%p24, %rd133, %rd4;
	selp.b64 	%rd134, 0, %rd4, %p24;
	sub.s64 	%rd141, %rd133, %rd134;
$L__BB6_10:
	cvt.u32.u64 	%r52, %rd141;
$L__BB6_11:
	ld.param.u64 	%rd138, [_Z28fp_matrix_mul_better_barrettPKjS0_Pjiii_param_2];
	mad.lo.s32 	%r47, %r18, %r1, %r2;
	cvta.to.global.u64 	%rd135, %rd138;
	mul.wide.s32 	%rd136, %r47, 4;
	add.s64 	%rd137, %rd135, %rd136;
	st.global.u32 	[%rd137], %r52;
$L__BB6_12:
	ret;

}


// ===== COMPILED SASS (sm_100) =====

	.target	sm_100

	.elftype	@"ET_EXEC"


//--------------------- .note.nv.tkinfo           --------------------------
	.section	.note.nv.tkinfo,"",@"SHT_NOTE"
	.sectionflags	@"SHF_NOTE_NV_TKINFO"
	.tkinfo
        /*0018*/ 	.word	0x00000002
        /*0030*/ 	.string	""
        /*0030*/ 	.string	"ptxas"
        /*0030*/ 	.string	"Cuda compilation tools, release 13.0, V13.0.88"
        /*0030*/ 	.string	"Build cuda_13.0.r13.0/compiler.36424714_0"
        /*0030*/ 	.string	"-arch sm_100 -m 64 "



//--------------------- .note.nv.cuinfo           --------------------------
	.section	.note.nv.cuinfo,"",@"SHT_NOTE"
	.sectionflags	@"SHF_NOTE_NV_CUINFO"
        /*0018*/ 	.short	0x0002
        /*001a*/ 	.short	0x0064
        /*001c*/ 	.short	0x0082
	.zero		2


//--------------------- .nv.info                  --------------------------
	.section	.nv.info,"",@"SHT_CUDA_INFO"
	.align	4


	//----- nvinfo : EIATTR_REGCOUNT
	.align		4
        /*0000*/ 	.byte	0x04, 0x2f
        /*0002*/ 	.short	(.L_3 - .L_2)
	.align		4
.L_2:
        /*0004*/ 	.word	index@(_Z28fp_add_arrays_better_barrettPKjS0_Pji)
        /*0008*/ 	.word	0x0000000e


	//----- nvinfo : EIATTR_FRAME_SIZE
	.align		4
.L_3:
        /*000c*/ 	.byte	0x04, 0x11
        /*000e*/ 	.short	(.L_5 - .L_4)
	.align		4
.L_4:
        /*0010*/ 	.word	index@(_Z28fp_add_arrays_better_barrettPKjS0_Pji)
        /*0014*/ 	.word	0x00000000


	//----- nvinfo : EIATTR_REGCOUNT
	.align		4
.L_5:
        /*0018*/ 	.byte	0x04, 0x2f
        /*001a*/ 	.short	(.L_7 - .L_6)
	.align		4
.L_6:
        /*001c*/ 	.word	index@(_Z28fp_sub_arrays_better_barrettPKjS0_Pji)
        /*0020*/ 	.word	0x0000000c


	//----- nvinfo : EIATTR_FRAME_SIZE
	.align		4
.L_7:
        /*0024*/ 	.byte	0x04, 0x11
        /*0026*/ 	.short	(.L_9 - .L_8)
	.align		4
.L_8:
        /*0028*/ 	.word	index@(_Z28fp_sub_arrays_better_barrettPKjS0_Pji)
        /*002c*/ 	.word	0x00000000


	//----- nvinfo : EIATTR_REGCOUNT
	.align		4
.L_9:
        /*0030*/ 	.byte	0x04, 0x2f
        /*0032*/ 	.short	(.L_11 - .L_10)
	.align		4
.L_10:
        /*0034*/ 	.word	index@(_Z28fp_mul_arrays_better_barrettPKjS0_Pji)
        /*0038*/ 	.word	0x00000010


	//----- nvinfo : EIATTR_FRAME_SIZE
	.align		4
.L_11:
        /*003c*/ 	.byte	0x04, 0x11
        /*003e*/ 	.short	(.L_13 - .L_12)
	.align		4
.L_12:
        /*0040*/ 	.word	index@(_Z28fp_mul_arrays_better_barrettPKjS0_Pji)
        /*0044*/ 	.word	0x00000000


	//----- nvinfo : EIATTR_REGCOUNT
	.align		4
.L_13:
        /*0048*/ 	.byte	0x04, 0x2f
        /*004a*/ 	.short	(.L_15 - .L_14)
	.align		4
.L_14:
        /*004c*/ 	.word	index@(_Z28fp_pow_arrays_better_barrettPKjS0_Pji)
        /*0050*/ 	.word	0x0000000e


	//----- nvinfo : EIATTR_FRAME_SIZE
	.align		4
.L_15:
        /*0054*/ 	.byte	0x04, 0x11
        /*0056*/ 	.short	(.L_17 - .L_16)
	.align		4
.L_16:
        /*0058*/ 	.word	index@(_Z28fp_pow_arrays_better_barrettPKjS0_Pji)
        /*005c*/ 	.word	0x00000000


	//----- nvinfo : EIATTR_REGCOUNT
	.align		4
.L_17:
        /*0060*/ 	.byte	0x04, 0x2f
        /*0062*/ 	.short	(.L_19 - .L_18)
	.align		4
.L_18:
        /*0064*/ 	.word	index@(_Z28fp_inv_arrays_better_barrettPKjPji)
        /*0068*/ 	.word	0x0000001e


	//----- nvinfo : EIATTR_FRAME_SIZE
	.align		4
.L_19:
        /*006c*/ 	.byte	0x04, 0x11
        /*006e*/ 	.short	(.L_21 - .L_20)
	.align		4
.L_20:
        /*0070*/ 	.word	index@($__internal_0_$__cuda_sm20_div_s64)
        /*0074*/ 	.word	0x00000000


	//----- nvinfo : EIATTR_FRAME_SIZE
	.align		4
.L_21:
        /*0078*/ 	.byte	0x04, 0x11
        /*007a*/ 	.short	(.L_23 - .L_22)
	.align		4
.L_22:
        /*007c*/ 	.word	index@(_Z28fp_inv_arrays_better_barrettPKjPji)
        /*0080*/ 	.word	0x00000000


	//----- nvinfo : EIATTR_REGCOUNT
	.align		4
.L_23:
        /*0084*/ 	.byte	0x04, 0x2f
        /*0086*/ 	.short	(.L_25 - .L_24)
	.align		4
.L_24:
        /*0088*/ 	.word	index@(_Z27fp_poly_eval_better_barrettPKjiS0_Pji)
        /*008c*/ 	.word	0x0000001a


	//----- nvinfo : EIATTR_FRAME_SIZE
	.align		4
.L_25:
        /*0090*/ 	.byte	0x04, 0x11
        /*0092*/ 	.short	(.L_27 - .L_26)
	.align		4
.L_26:
        /*0094*/ 	.word	index@(_Z27fp_poly_eval_better_barrettPKjiS0_Pji)
        /*0098*/ 	.word	0x00000000


	//----- nvinfo : EIATTR_REGCOUNT
	.align		4
.L_27:
        /*009c*/ 	.byte	0x04, 0x2f
        /*009e*/ 	.short	(.L_29 - .L_28)
	.align		4
.L_28:
        /*00a0*/ 	.word	index@(_Z28fp_matrix_mul_better_barrettPKjS0_Pjiii)
        /*00a4*/ 	.word	0x0000001e


	//----- nvinfo : EIATTR_FRAME_SIZE
	.align		4
.L_29:
        /*00a8*/ 	.byte	0x04, 0x11
        /*00aa*/ 	.short	(.L_31 - .L_30)
	.align		4
.L_30:
        /*00ac*/ 	.word	index@(_Z28fp_matrix_mul_better_barrettPKjS0_Pjiii)
        /*00b0*/ 	.word	0x00000000


	//----- nvinfo : EIATTR_MIN_STACK_SIZE
	.align		4
.L_31:
        /*00b4*/ 	.byte	0x04, 0x12
        /*00b6*/ 	.short	(.L_33 - .L_32)
	.align		4
.L_32:
        /*00b8*/ 	.word	index@(_Z28fp_matrix_mul_better_barrettPKjS0_Pjiii)
        /*00bc*/ 	.word	0x00000000


	//----- nvinfo : EIATTR_MIN_STACK_SIZE
	.align		4
.L_33:
        /*00c0*/ 	.byte	0x04, 0x12
        /*00c2*/ 	.short	(.L_35 - .L_34)
	.align		4
.L_34:
        /*00c4*/ 	.word	index@(_Z27fp_poly_eval_better_barrettPKjiS0_Pji)
        /*00c8*/ 	.word	0x00000000


	//----- nvinfo : EIATTR_MIN_STACK_SIZE
	.align		4
.L_35:
        /*00cc*/ 	.byte	0x04, 0x12
        /*00ce*/ 	.short	(.L_37 - .L_36)
	.align		4
.L_36:
        /*00d0*/ 	.word	index@(_Z28fp_inv_arrays_better_barrettPKjPji)
        /*00d4*/ 	.word	0x00000000


	//----- nvinfo : EIATTR_MIN_STACK_SIZE
	.align		4
.L_37:
        /*00d8*/ 	.byte	0x04, 0x12
        /*00da*/ 	.short	(.L_39 - .L_38)
	.align		4
.L_38:
        /*00dc*/ 	.word	index@(_Z28fp_pow_arrays_better_barrettPKjS0_Pji)
        /*00e0*/ 	.word	0x00000000


	//----- nvinfo : EIATTR_MIN_STACK_SIZE
	.align		4
.L_39:
        /*00e4*/ 	.byte	0x04, 0x12
        /*00e6*/ 	.short	(.L_41 - .L_40)
	.align		4
.L_40:
        /*00e8*/ 	.word	index@(_Z28fp_mul_arrays_better_barrettPKjS0_Pji)
        /*00ec*/ 	.word	0x00000000


	//----- nvinfo : EIATTR_MIN_STACK_SIZE
	.align		4
.L_41:
        /*00f0*/ 	.byte	0x04, 0x12
        /*00f2*/ 	.short	(.L_43 - .L_42)
	.align		4
.L_42:
        /*00f4*/ 	.word	index@(_Z28fp_sub_arrays_better_barrettPKjS0_Pji)
        /*00f8*/ 	.word	0x00000000


	//----- nvinfo : EIATTR_MIN_STACK_SIZE
	.align		4
.L_43:
        /*00fc*/ 	.byte	0x04, 0x12
        /*00fe*/ 	.short	(.L_45 - .L_44)
	.align		4
.L_44:
        /*0100*/ 	.word	index@(_Z28fp_add_arrays_better_barrettPKjS0_Pji)
        /*0104*/ 	.word	0x00000000
.L_45:


//--------------------- .nv.compat                --------------------------
	.section	.nv.compat,"",@"SHT_CUDA_COMPAT_INFO"
	.align	4
        /*0000*/ 	.byte	0x02, 0x09, 0x00, 0x00, 0x02, 0x02, 0x01, 0x00, 0x02, 0x05, 0x05, 0x00, 0x03, 0x07, 0x01, 0x01
        /*0010*/ 	.byte	0x02, 0x03, 0x00, 0x00, 0x02, 0x06, 0x01, 0x00, 0x04, 0x0b, 0x08, 0x00, 0x09, 0x00, 0x00, 0x00
        /*0020*/ 	.byte	0x00, 0x00, 0x00, 0x00


//--------------------- .nv.info._Z28fp_matrix_mul_better_barrettPKjS0_Pjiii --------------------------
	.section	.nv.info._Z28fp_matrix_mul_better_barrettPKjS0_Pjiii,"",@"SHT_CUDA_INFO"
	.sectionflags	@""
	.align	4


	//----- nvinfo : EIATTR_CUDA_API_VERSION
	.align		4
        /*0000*/ 	.byte	0x04, 0x37
        /*0002*/ 	.short	(.L_47 - .L_46)
.L_46:
        /*0004*/ 	.word	0x00000082


	//----- nvinfo : EIATTR_KPARAM_INFO
	.align		4
.L_47:
        /*0008*/ 	.byte	0x04, 0x17
        /*000a*/ 	.short	(.L_49 - .L_48)
.L_48:
        /*000c*/ 	.word	0x00000000
        /*0010*/ 	.short	0x0005
        /*0012*/ 	.short	0x0020
        /*0014*/ 	.byte	0x00, 0xf0, 0x11, 0x00


	//----- nvinfo : EIATTR_KPARAM_INFO
	.align		4
.L_49:
        /*0018*/ 	.byte	0x04, 0x17
        /*001a*/ 	.short	(.L_51 - .L_50)
.L_50:
        /*001c*/ 	.word	0x00000000
        /*0020*/ 	.short	0x0004
        /*0022*/ 	.short	0x001c
        /*0024*/ 	.byte	0x00, 0xf0, 0x11, 0x00


	//----- nvinfo : EIATTR_KPARAM_INFO
	.align		4
.L_51:
        /*0028*/ 	.byte	0x04, 0x17
        /*002a*/ 	.short	(.L_53 - .L_52)
.L_52:
        /*002c*/ 	.word	0x00000000
        /*0030*/ 	.short	0x0003
        /*0032*/ 	.short	0x0018
        /*0034*/ 	.byte	0x00, 0xf0, 0x11, 0x00


	//----- nvinfo : EIATTR_KPARAM_INFO
	.align		4
.L_53:
        /*0038*/ 	.byte	0x04, 0x17
        /*003a*/ 	.short	(.L_55 - .L_54)
.L_54:
        /*003c*/ 	.word	0x00000000
        /*0040*/ 	.short	0x0002
        /*0042*/ 	.short	0x0010
        /*0044*/ 	.byte	0x00, 0xf5, 0x21, 0x00


	//----- nvinfo : EIATTR_KPARAM_INFO
	.align		4
.L_55:
        /*0048*/ 	.byte	0x04, 0x17
        /*004a*/ 	.short	(.L_57 - .L_56)
.L_56:
        /*004c*/ 	.word	0x00000000
        /*0050*/ 	.short	0x0001
        /*0052*/ 	.short	0x0008
        /*0054*/ 	.byte	0x00, 0xf5, 0x21, 0x00


	//----- nvinfo : EIATTR_KPARAM_INFO
	.align		4
.L_57:
        /*0058*/ 	.byte	0x04, 0x17
        /*005a*/ 	.short	(.L_59 - .L_58)
.L_58:
        /*005c*/ 	.word	0x00000000
        /*0060*/ 	.short	0x0000
        /*0062*/ 	.short	0x0000
        /*0064*/ 	.byte	0x00, 0xf5, 0x21, 0x00


	//----- nvinfo : EIATTR_SPARSE_MMA_MASK
	.align		4
.L_59:
        /*0068*/ 	.byte	0x03, 0x50
        /*006a*/ 	.short	0x0000


	//----- nvinfo : EIATTR_MAXREG_COUNT
	.align		4
        /*006c*/ 	.byte	0x03, 0x1b
        /*006e*/ 	.short	0x00ff


	//----- nvinfo : EIATTR_MERCURY_ISA_VERSION
	.align		4
        /*0070*/ 	.byte	0x03, 0x5f
        /*0072*/ 	.short	0x0101


	//----- nvinfo : EIATTR_VRC_CTA_INIT_COUNT
	.align		4
        /*0074*/ 	.byte	0x02, 0x4a
	.zero		1
	.zero		1


	//----- nvinfo : EIATTR_EXIT_INSTR_OFFSETS
	.align		4
        /*0078*/ 	.byte	0x04, 0x1c
        /*007a*/ 	.short	(.L_61 - .L_60)


	//   ....[0]....
.L_60:
        /*007c*/ 	.word	0x000000d0


	//   ....[1]....
        /*0080*/ 	.word	0x00000ff0


	//----- nvinfo : EIATTR_CBANK_PARAM_SIZE
	.align		4
.L_61:
        /*0084*/ 	.byte	0x03, 0x19
        /*0086*/ 	.short	0x0024


	//----- nvinfo : EIATTR_PARAM_CBANK
	.align		4
        /*0088*/ 	.byte	0x04, 0x0a
        /*008a*/ 	.short	(.L_63 - .L_62)
	.align		4
.L_62:
        /*008c*/ 	.word	index@(.nv.constant0._Z28fp_matrix_mul_better_barrettPKjS0_Pjiii)
        /*0090*/ 	.short	0x0380
        /*0092*/ 	.short	0x0024


	//----- nvinfo : EIATTR_SW_WAR
	.align		4
.L_63:
        /*0094*/ 	.byte	0x04, 0x36
        /*0096*/ 	.short	(.L_65 - .L_64)
.L_64:
        /*0098*/ 	.word	0x00000008
.L_65:


//--------------------- .nv.info._Z27fp_poly_eval_better_barrettPKjiS0_Pji --------------------------
	.section	.nv.info._Z27fp_poly_eval_better_barrettPKjiS0_Pji,"",@"SHT_CUDA_INFO"
	.sectionflags	@""
	.align	4


	//----- nvinfo : EIATTR_CUDA_API_VERSION
	.align		4
        /*0000*/ 	.byte	0x04, 0x37
        /*0002*/ 	.short	(.L_67 - .L_66)
.L_66:
        /*0004*/ 	.word	0x00000082


	//----- nvinfo : EIATTR_KPARAM_INFO
	.align		4
.L_67:
        /*0008*/ 	.byte	0x04, 0x17
        /*000a*/ 	.short	(.L_69 - .L_68)
.L_68:
        /*000c*/ 	.word	0x00000000
        /*0010*/ 	.short	0x0004
        /*0012*/ 	.short	0x0020
        /*0014*/ 	.byte	0x00, 0xf0, 0x11, 0x00


	//----- nvinfo : EIATTR_KPARAM_INFO
	.align		4
.L_69:
        /*0018*/ 	.byte	0x04, 0x17
        /*001a*/ 	.short	(.L_71 - .L_70)
.L_70:
        /*001c*/ 	.word	0x00000000
        /*0020*/ 	.short	0x0003
        /*0022*/ 	.short	0x0018
        /*0024*/ 	.byte	0x00, 0xf5, 0x21, 0x00


	//----- nvinfo : EIATTR_KPARAM_INFO
	.align		4
.L_71:
        /*0028*/ 	.byte	0x04, 0x17
        /*002a*/ 	.short	(.L_73 - .L_72)
.L_72:
        /*002c*/ 	.word	0x00000000
        /*0030*/ 	.short	0x0002
        /*0032*/ 	.short	0x0010
        /*0034*/ 	.byte	0x00, 0xf5, 0x21, 0x00


	//----- nvinfo : EIATTR_KPARAM_INFO
	.align		4
.L_73:
        /*0038*/ 	.byte	0x04, 0x17
        /*003a*/ 	.short	(.L_75 - .L_74)
.L_74:
        /*003c*/ 	.word	0x00000000
        /*0040*/ 	.short	0x0001
        /*0042*/ 	.short	0x0008
        /*0044*/ 	.byte	0x00, 0xf0, 0x11, 0x00


	//----- nvinfo : EIATTR_KPARAM_INFO
	.align		4
.L_75:
        /*0048*/ 	.byte	0x04, 0x17
        /*004a*/ 	.short	(.L_77 - .L_76)
.L_76:
        /*004c*/ 	.word	0x00000000
        /*0050*/ 	.short	0x0000
        /*0052*/ 	.short	0x0000
        /*0054*/ 	.byte	0x00, 0xf5, 0x21, 0x00


	//----- nvinfo : EIATTR_SPARSE_MMA_MASK
	.align		4
.L_77:
        /*0058*/ 	.byte	0x03, 0x50
        /*005a*/ 	.short	0x0000


	//----- nvinfo : EIATTR_MAXREG_COUNT
	.align		4
        /*005c*/ 	.byte	0x03, 0x1b
        /*005e*/ 	.short	0x00ff


	//----- nvinfo : EIATTR_MERCURY_ISA_VERSION
	.align		4
        /*0060*/ 	.byte	0x03, 0x5f
        /*0062*/ 	.short	0x0101


	//----- nvinfo : EIATTR_VRC_CTA_INIT_COUNT
	.align		4
        /*0064*/ 	.byte	0x02, 0x4a
	.zero		1
	.zero		1


	//----- nvinfo : EIATTR_EXIT_INSTR_OFFSETS
	.align		4
        /*0068*/ 	.byte	0x04, 0x1c
        /*006a*/ 	.short	(.L_79 - .L_78)


	//   ....[0]....
.L_78:
        /*006c*/ 	.word	0x00000070


	//   ....[1]....
        /*0070*/ 	.word	0x00001cd0


	//----- nvinfo : EIATTR_CBANK_PARAM_SIZE
	.align		4
.L_79:
        /*0074*/ 	.byte	0x03, 0x19
        /*0076*/ 	.short	0x0024


	//----- nvinfo : EIATTR_PARAM_CBANK
	.align		4
        /*0078*/ 	.byte	0x04, 0x0a
        /*007a*/ 	.short	(.L_81 - .L_80)
	.align		4
.L_80:
        /*007c*/ 	.word	index@(.nv.constant0._Z27fp_poly_eval_better_barrettPKjiS0_Pji)
        /*0080*/ 	.short	0x0380
        /*0082*/ 	.short	0x0024


	//----- nvinfo : EIATTR_SW_WAR
	.align		4
.L_81:
        /*0084*/ 	.byte	0x04, 0x36
        /*0086*/ 	.short	(.L_83 - .L_82)
.L_82:
        /*0088*/ 	.word	0x00000008
.L_83:


//--------------------- .nv.info._Z28fp_inv_arrays_better_barrettPKjPji --------------------------
	.section	.nv.info._Z28fp_inv_arrays_better_barrettPKjPji,"",@"SHT_CUDA_INFO"
	.sectionflags	@""
	.align	4


	//----- nvinfo : EIATTR_CUDA_API_VERSION
	.align		4
        /*0000*/ 	.byte	0x04, 0x37
        /*0002*/ 	.short	(.L_85 - .L_84)
.L_84:
        /*0004*/ 	.word	0x00000082


	//----- nvinfo : EIATTR_KPARAM_INFO
	.align		4
.L_85:
        /*0008*/ 	.byte	0x04, 0x17
        /*000a*/ 	.short	(.L_87 - .L_86)
.L_86:
        /*000c*/ 	.word	0x00000000
        /*0010*/ 	.short	0x0002
        /*0012*/ 	.short	0x0010
        /*0014*/ 	.byte	0x00, 0xf0, 0x11, 0x00


	//----- nvinfo : EIATTR_KPARAM_INFO
	.align		4
.L_87:
        /*0018*/ 	.byte	0x04, 0x17
        /*001a*/ 	.short	(.L_89 - .L_88)
.L_88:
        /*001c*/ 	.word	0x00000000
        /*0020*/ 	.short	0x0001
        /*0022*/ 	.short	0x0008
        /*0024*/ 	.byte	0x00, 0xf5, 0x21, 0x00


	//----- nvinfo : EIATTR_KPARAM_INFO
	.align		4
.L_89:
        /*0028*/ 	.byte	0x04, 0x17
        /*002a*/ 	.short	(.L_91 - .L_90)
.L_90:
        /*002c*/ 	.word	0x00000000
        /*0030*/ 	.short	0x0000
        /*0032*/ 	.short	0x0000
        /*0034*/ 	.byte	0x00, 0xf5, 0x21, 0x00


	//----- nvinfo : EIATTR_SPARSE_MMA_MASK
	.align		4
.L_91:
        /*0038*/ 	.byte	0x03, 0x50
        /*003a*/ 	.short	0x0000


	//----- nvinfo : EIATTR_MAXREG_COUNT
	.align		4
        /*003c*/ 	.byte	0x03, 0x1b
        /*003e*/ 	.short	0x00ff


	//----- nvinfo : EIATTR_MERCURY_ISA_VERSION
	.align		4
        /*0040*/ 	.byte	0x03, 0x5f
        /*0042*/ 	.short	0x0101


	//----- nvinfo : EIATTR_VRC_CTA_INIT_COUNT
	.align		4
        /*0044*/ 	.byte	0x02, 0x4a
	.zero		1
	.zero		1


	//----- nvinfo : EIATTR_EXIT_INSTR_OFFSETS
	.align		4
        /*0048*/ 	.byte	0x04, 0x1c
        /*004a*/ 	.short	(.L_93 - .L_92)


	//   ....[0]....
.L_92:
        /*004c*/ 	.word	0x00000070


	//   ....[1]....
        /*0050*/ 	.word	0x00000570


	//----- nvinfo : EIATTR_CRS_STACK_SIZE
	.align		4
.L_93:
        /*0054*/ 	.byte	0x04, 0x1e
        /*0056*/ 	.short	(.L_95 - .L_94)
.L_94:
        /*0058*/ 	.word	0x00000000


	//----- nvinfo : EIATTR_CBANK_PARAM_SIZE
	.align		4
.L_95:
        /*005c*/ 	.byte	0x03, 0x19
        /*005e*/ 	.short	0x0014


	//----- nvinfo : EIATTR_PARAM_CBANK
	.align		4
        /*0060*/ 	.byte	0x04, 0x0a
        /*0062*/ 	.short	(.L_97 - .L_96)
	.align		4
.L_96:
        /*0064*/ 	.word	index@(.nv.constant0._Z28fp_inv_arrays_better_barrettPKjPji)
        /*0068*/ 	.short	0x0380
        /*006a*/ 	.short	0x0014


	//----- nvinfo : EIATTR_SW_WAR
	.align		4
.L_97:
        /*006c*/ 	.byte	0x04, 0x36
        /*006e*/ 	.short	(.L_99 - .L_98)
.L_98:
        /*0070*/ 	.word	0x00000008
.L_99:


//--------------------- .nv.info._Z28fp_pow_arrays_better_barrettPKjS0_Pji --------------------------
	.section	.nv.info._Z28fp_pow_arrays_better_barrettPKjS0_Pji,"",@"SHT_CUDA_INFO"
	.sectionflags	@""
	.align	4


	//----- nvinfo : EIATTR_CUDA_API_VERSION
	.align		4
        /*0000*/ 	.byte	0x04, 0x37
        /*0002*/ 	.short	(.L_101 - .L_100)
.L_100:
        /*0004*/ 	.word	0x00000082


	//----- nvinfo : EIATTR_KPARAM_INFO
	.align		4
.L_101:
        /*0008*/ 	.byte	0x04, 0x17
        /*000a*/ 	.short	(.L_103 - .L_102)
.L_102:
        /*000c*/ 	.word	0x00000000
        /*0010*/ 	.short	0x0003
        /*0012*/ 	.short	0x0018
        /*0014*/ 	.byte	0x00, 0xf0, 0x11, 0x00


	//----- nvinfo : EIATTR_KPARAM_INFO
	.align		4
.L_103:
        /*0018*/ 	.byte	0x04, 0x17
        /*001a*/ 	.short	(.L_105 - .L_104)
.L_104:
        /*001c*/ 	.word	0x00000000
        /*0020*/ 	.short	0x0002
        /*0022*/ 	.short	0x0010
        /*0024*/ 	.byte	0x00, 0xf5, 0x21, 0x00


	//----- nvinfo : EIATTR_KPARAM_INFO
	.align		4
.L_105:
        /*0028*/ 	.byte	0x04, 0x17
        /*002a*/ 	.short	(.L_107 - .L_106)
.L_106:
        /*002c*/ 	.word	0x00000000
        /*0030*/ 	.short	0x0001
        /*0032*/ 	.short	0x0008
        /*0034*/ 	.byte	0x00, 0xf5, 0x21, 0x00


	//----- nvinfo : EIATTR_KPARAM_INFO
	.align		4
.L_107:
        /*0038*/ 	.byte	0x04, 0x17
        /*003a*/ 	.short	(.L_109 - .L_108)
.L_108:
        /*003c*/ 	.word	0x00000000
        /*0040*/ 	.short	0x0000
        /*0042*/ 	.short	0x0000
        /*0044*/ 	.byte	0x00, 0xf5, 0x21, 0x00


	//----- nvinfo : EIATTR_SPARSE_MMA_MASK
	.align		4
.L_109:
        /*0048*/ 	.byte	0x03, 0x50
        /*004a*/ 	.short	0x0000


	//----- nvinfo : EIATTR_MAXREG_COUNT
	.align		4
        /*004c*/ 	.byte	0x03, 0x1b
        /*004e*/ 	.short	0x00ff


	//----- nvinfo : EIATTR_MERCURY_ISA_VERSION
	.align		4
        /*0050*/ 	.byte	0x03, 0x5f
        /*0052*/ 	.short	0x0101


	//----- nvinfo : EIATTR_VRC_CTA_INIT_COUNT
	.align		4
        /*0054*/ 	.byte	0x02, 0x4a
	.zero		1
	.zero		1


	//----- nvinfo : EIATTR_EXIT_INSTR_OFFSETS
	.align		4
        /*0058*/ 	.byte	0x04, 0x1c
        /*005a*/ 	.short	(.L_111 - .L_110)


	//   ....[0]....
.L_110:
        /*005c*/ 	.word	0x00000070


	//   ....[1]....
        /*0060*/ 	.word	0x000005a0


	//----- nvinfo : EIATTR_CRS_STACK_SIZE
	.align		4
.L_111:
        /*0064*/ 	.byte	0x04, 0x1e
        /*0066*/ 	.short	(.L_113 - .L_112)
.L_112:
        /*0068*/ 	.word	0x00000000


	//----- nvinfo : EIATTR_CBANK_PARAM_SIZE
	.align		4
.L_113:
        /*006c*/ 	.byte	0x03, 0x19
        /*006e*/ 	.short	0x001c


	//----- nvinfo : EIATTR_PARAM_CBANK
	.align		4
        /*0070*/ 	.byte	0x04, 0x0a
        /*0072*/ 	.short	(.L_115 - .L_114)
	.align		4
.L_114:
        /*0074*/ 	.word	index@(.nv.constant0._Z28fp_pow_arrays_better_barrettPKjS0_Pji)
        /*0078*/ 	.short	0x0380
        /*007a*/ 	.short	0x001c


	//----- nvinfo : EIATTR_SW_WAR
	.align		4
.L_115:
        /*007c*/ 	.byte	0x04, 0x36
        /*007e*/ 	.short	(.L_117 - .L_116)
.L_116:
        /*0080*/ 	.word	0x00000008
.L_117:


//--------------------- .nv.info._Z28fp_mul_arrays_better_barrettPKjS0_Pji --------------------------
	.section	.nv.info._Z28fp_mul_arrays_better_barrettPKjS0_Pji,"",@"SHT_CUDA_INFO"
	.sectionflags	@""
	.align	4


	//----- nvinfo : EIATTR_CUDA_API_VERSION
	.align		4
        /*0000*/ 	.byte	0x04, 0x37
        /*0002*/ 	.short	(.L_119 - .L_118)
.L_118:
        /*0004*/ 	.word	0x00000082


	//----- nvinfo : EIATTR_KPARAM_INFO
	.align		4
.L_119:
        /*0008*/ 	.byte	0x04, 0x17
        /*000a*/ 	.short	(.L_121 - .L_120)
.L_120:
        /*000c*/ 	.word	0x00000000
        /*0010*/ 	.short	0x0003
        /*0012*/ 	.short	0x0018
        /*0014*/ 	.byte	0x00, 0xf0, 0x11, 0x00


	//----- nvinfo : EIATTR_KPARAM_INFO
	.align		4
.L_121:
        /*0018*/ 	.byte	0x04, 0x17
        /*001a*/ 	.short	(.L_123 - .L_122)
.L_122:
        /*001c*/ 	.word	0x00000000
        /*0020*/ 	.short	0x0002
        /*0022*/ 	.short	0x0010
        /*0024*/ 	.byte	0x00, 0xf5, 0x21, 0x00


	//----- nvinfo : EIATTR_KPARAM_INFO
	.align		4
.L_123:
        /*0028*/ 	.byte	0x04, 0x17
        /*002a*/ 	.short	(.L_125 - .L_124)
.L_124:
        /*002c*/ 	.word	0x00000000
        /*0030*/ 	.short	0x0001
        /*0032*/ 	.short	0x0008
        /*0034*/ 	.byte	0x00, 0xf5, 0x21, 0x00


	//----- nvinfo : EIATTR_KPARAM_INFO
	.align		4
.L_125:
        /*0038*/ 	.byte	0x04, 0x17
        /*003a*/ 	.short	(.L_127 - .L_126)
.L_126:
        /*003c*/ 	.word	0x00000000
        /*0040*/ 	.short	0x0000
        /*0042*/ 	.short	0x0000
        /*0044*/ 	.byte	0x00, 0xf5, 0x21, 0x00


	//----- nvinfo : EIATTR_SPARSE_MMA_MASK
	.align		4
.L_127:
        /*0048*/ 	.byte	0x03, 0x50
        /*004a*/ 	.short	0x0000


	//----- nvinfo : EIATTR_MAXREG_COUNT
	.align		4
        /*004c*/ 	.byte	0x03, 0x1b
        /*004e*/ 	.short	0x00ff


	//----- nvinfo : EIATTR_MERCURY_ISA_VERSION
	.align		4
        /*0050*/ 	.byte	0x03, 0x5f
        /*0052*/ 	.short	0x0101


	//----- nvinfo : EIATTR_VRC_CTA_INIT_COUNT
	.align		4
        /*0054*/ 	.byte	0x02, 0x4a
	.zero		1
	.zero		1


	//----- nvinfo : EIATTR_EXIT_INSTR_OFFSETS
	.align		4
        /*0058*/ 	.byte	0x04, 0x1c
        /*005a*/ 	.short	(.L_129 - .L_128)


	//   ....[0]....
.L_128:
        /*005c*/ 	.word	0x00000070


	//   ....[1]....
        /*0060*/ 	.word	0x00000250


	//----- nvinfo : EIATTR_CBANK_PARAM_SIZE
	.align		4
.L_129:
        /*0064*/ 	.byte	0x03, 0x19
        /*0066*/ 	.short	0x001c


	//----- nvinfo : EIATTR_PARAM_CBANK
	.align		4
        /*0068*/ 	.byte	0x04, 0x0a
        /*006a*/ 	.short	(.L_131 - .L_130)
	.align		4
.L_130:
        /*006c*/ 	.word	index@(.nv.constant0._Z28fp_mul_arrays_better_barrettPKjS0_Pji)
        /*0070*/ 	.short	0x0380
        /*0072*/ 	.short	0x001c


	//----- nvinfo : EIATTR_SW_WAR
	.align		4
.L_131:
        /*0074*/ 	.byte	0x04, 0x36
        /*0076*/ 	.short	(.L_133 - .L_132)
.L_132:
        /*0078*/ 	.word	0x00000008
.L_133:


//--------------------- .nv.info._Z28fp_sub_arrays_better_barrettPKjS0_Pji --------------------------
	.section	.nv.info._Z28fp_sub_arrays_better_barrettPKjS0_Pji,"",@"SHT_CUDA_INFO"
	.sectionflags	@""
	.align	4


	//----- nvinfo : EIATTR_CUDA_API_VERSION
	.align		4
        /*0000*/ 	.byte	0x04, 0x37
        /*0002*/ 	.short	(.L_135 - .L_134)
.L_134:
        /*0004*/ 	.word	0x00000082


	//----- nvinfo : EIATTR_KPARAM_INFO
	.align		4
.L_135:
        /*0008*/ 	.byte	0x04, 0x17
        /*000a*/ 	.short	(.L_137 - .L_136)
.L_136:
        /*000c*/ 	.word	0x00000000
        /*0010*/ 	.short	0x0003
        /*0012*/ 	.short	0x0018
        /*0014*/ 	.byte	0x00, 0xf0, 0x11, 0x00


	//----- nvinfo : EIATTR_KPARAM_INFO
	.align		4
.L_137:
        /*0018*/ 	.byte	0x04, 0x17
        /*001a*/ 	.short	(.L_139 - .L_138)
.L_138:
        /*001c*/ 	.word	0x00000000
        /*0020*/ 	.short	0x0002
        /*0022*/ 	.short	0x0010
        /*0024*/ 	.byte	0x00, 0xf5, 0x21, 0x00


	//----- nvinfo : EIATTR_KPARAM_INFO
	.align		4
.L_139:
        /*0028*/ 	.byte	0x04, 0x17
        /*002a*/ 	.short	(.L_141 - .L_140)
.L_140:
        /*002c*/ 	.word	0x00000000
        /*0030*/ 	.short	0x0001
        /*0032*/ 	.short	0x0008
        /*0034*/ 	.byte	0x00, 0xf5, 0x21, 0x00


	//----- nvinfo : EIATTR_KPARAM_INFO
	.align		4
.L_141:
        /*0038*/ 	.byte	0x04, 0x17
        /*003a*/ 	.short	(.L_143 - .L_142)
.L_142:
        /*003c*/ 	.word	0x00000000
        /*0040*/ 	.short	0x0000
        /*0042*/ 	.short	0x0000
        /*0044*/ 	.byte	0x00, 0xf5, 0x21, 0x00


	//----- nvinfo : EIATTR_SPARSE_MMA_MASK
	.align		4
.L_143:
        /*0048*/ 	.byte	0x03, 0x50
        /*004a*/ 	.short	0x0000


	//----- nvinfo : EIATTR_MAXREG_COUNT
	.align		4
        /*004c*/ 	.byte	0x03, 0x1b
        /*004e*/ 	.short	0x00ff


	//----- nvinfo : EIATTR_MERCURY_ISA_VERSION
	.align		4
        /*0050*/ 	.byte	0x03, 0x5f
        /*0052*/ 	.short	0x0101


	//----- nvinfo : EIATTR_VRC_CTA_INIT_COUNT
	.align		4
        /*0054*/ 	.byte	0x02, 0x4a
	.zero		1
	.zero		1


	//----- nvinfo : EIATTR_EXIT_INSTR_OFFSETS
	.align		4
        /*0058*/ 	.byte	0x04, 0x1c
        /*005a*/ 	.short	(.L_145 - .L_144)


	//   ....[0]....
.L_144:
        /*005c*/ 	.word	0x00000070


	//   ....[1]....
        /*0060*/ 	.word	0x00000160


	//----- nvinfo : EIATTR_CBANK_PARAM_SIZE
	.align		4
.L_145:
        /*0064*/ 	.byte	0x03, 0x19
        /*0066*/ 	.short	0x001c


	//----- nvinfo : EIATTR_PARAM_CBANK
	.align		4
        /*0068*/ 	.byte	0x04, 0x0a
        /*006a*/ 	.short	(.L_147 - .L_146)
	.align		4
.L_146:
        /*006c*/ 	.word	index@(.nv.constant0._Z28fp_sub_arrays_better_barrettPKjS0_Pji)
        /*0070*/ 	.short	0x0380
        /*0072*/ 	.short	0x001c


	//----- nvinfo : EIATTR_SW_WAR
	.align		4
.L_147:
        /*0074*/ 	.byte	0x04, 0x36
        /*0076*/ 	.short	(.L_149 - .L_148)
.L_148:
        /*0078*/ 	.word	0x00000008
.L_149:


//--------------------- .nv.info._Z28fp_add_arrays_better_barrettPKjS0_Pji --------------------------
	.section	.nv.info._Z28fp_add_arrays_better_barrettPKjS0_Pji,"",@"SHT_CUDA_INFO"
	.sectionflags	@""
	.align	4


	//----- nvinfo : EIATTR_CUDA_API_VERSION
	.align		4
        /*0000*/ 	.byte	0x04, 0x37
        /*0002*/ 	.short	(.L_151 - .L_150)
.L_150:
        /*0004*/ 	.word	0x00000082


	//----- nvinfo : EIATTR_KPARAM_INFO
	.align		4
.L_151:
        /*0008*/ 	.byte	0x04, 0x17
        /*000a*/ 	.short	(.L_153 - .L_152)
.L_152:
        /*000c*/ 	.word	0x00000000
        /*0010*/ 	.short	0x0003
        /*0012*/ 	.short	0x0018
        /*0014*/ 	.byte	0x00, 0xf0, 0x11, 0x00


	//----- nvinfo : EIATTR_KPARAM_INFO
	.align		4
.L_153:
        /*0018*/ 	.byte	0x04, 0x17
        /*001a*/ 	.short	(.L_155 - .L_154)
.L_154:
        /*001c*/ 	.word	0x00000000
        /*0020*/ 	.short	0x0002
        /*0022*/ 	.short	0x0010
        /*0024*/ 	.byte	0x00, 0xf5, 0x21, 0x00


	//----- nvinfo : EIATTR_KPARAM_INFO
	.align		4
.L_155:
        /*0028*/ 	.byte	0x04, 0x17
        /*002a*/ 	.short	(.L_157 - .L_156)
.L_156:
        /*002c*/ 	.word	0x00000000
        /*0030*/ 	.short	0x0001
        /*0032*/ 	.short	0x0008
        /*0034*/ 	.byte	0x00, 0xf5, 0x21, 0x00


	//----- nvinfo : EIATTR_KPARAM_INFO
	.align		4
.L_157:
        /*0038*/ 	.byte	0x04, 0x17
        /*003a*/ 	.short	(.L_159 - .L_158)
.L_158:
        /*003c*/ 	.word	0x00000000
        /*0040*/ 	.short	0x0000
        /*0042*/ 	.short	0x0000
        /*0044*/ 	.byte	0x00, 0xf5, 0x21, 0x00


	//----- nvinfo : EIATTR_SPARSE_MMA_MASK
	.align		4
.L_159:
        /*0048*/ 	.byte	0x03, 0x50
        /*004a*/ 	.short	0x0000


	//----- nvinfo : EIATTR_MAXREG_COUNT
	.align		4
        /*004c*/ 	.byte	0x03, 0x1b
        /*004e*/ 	.short	0x00ff


	//----- nvinfo : EIATTR_MERCURY_ISA_VERSION
	.align		4
        /*0050*/ 	.byte	0x03, 0x5f
        /*0052*/ 	.short	0x0101


	//----- nvinfo : EIATTR_VRC_CTA_INIT_COUNT
	.align		4
        /*0054*/ 	.byte	0x02, 0x4a
	.zero		1
	.zero		1


	//----- nvinfo : EIATTR_EXIT_INSTR_OFFSETS
	.align		4
        /*0058*/ 	.byte	0x04, 0x1c
        /*005a*/ 	.short	(.L_161 - .L_160)


	//   ....[0]....
.L_160:
        /*005c*/ 	.word	0x00000070


	//   ....[1]....
        /*0060*/ 	.word	0x00000190


	//----- nvinfo : EIATTR_CBANK_PARAM_SIZE
	.align		4
.L_161:
        /*0064*/ 	.byte	0x03, 0x19
        /*0066*/ 	.short	0x001c


	//----- nvinfo : EIATTR_PARAM_CBANK
	.align		4
        /*0068*/ 	.byte	0x04, 0x0a
        /*006a*/ 	.short	(.L_163 - .L_162)
	.align		4
.L_162:
        /*006c*/ 	.word	index@(.nv.constant0._Z28fp_add_arrays_better_barrettPKjS0_Pji)
        /*0070*/ 	.short	0x0380
        /*0072*/ 	.short	0x001c


	//----- nvinfo : EIATTR_SW_WAR
	.align		4
.L_163:
        /*0074*/ 	.byte	0x04, 0x36
        /*0076*/ 	.short	(.L_165 - .L_164)
.L_164:
        /*0078*/ 	.word	0x00000008
.L_165:


//--------------------- .nv.callgraph             --------------------------
	.section	.nv.callgraph,"",@"SHT_CUDA_CALLGRAPH"
	.align	4
	.sectionentsize	8
	.align		4
        /*0000*/ 	.word	0x00000000
	.align		4
        /*0004*/ 	.word	0xffffffff
	.align		4
        /*0008*/ 	.word	0x00000000
	.align		4
        /*000c*/ 	.word	0xfffffffe
	.align		4
        /*0010*/ 	.word	0x00000000
	.align		4
        /*0014*/ 	.word	0xfffffffd
	.align		4
        /*0018*/ 	.word	0x00000000
	.align		4
        /*001c*/ 	.word	0xfffffffc


//--------------------- .nv.constant3             --------------------------
	.section	.nv.constant3,"a",@progbits
	.align	8
.nv.constant3:
	.type		PRIME_P,@object
	.size		PRIME_P,(.L_0 - PRIME_P)
PRIME_P:
	.zero		4
.L_0:
	.zero		4
	.type		MU,@object
	.size		MU,(.L_1 - MU)
MU:
	.zero		8
.L_1:


//--------------------- .text._Z28fp_matrix_mul_better_barrettPKjS0_Pjiii --------------------------
	.section	.text._Z28fp_matrix_mul_better_barrettPKjS0_Pjiii,"ax",@progbits
	.align	128
        .global         _Z28fp_matrix_mul_better_barrettPKjS0_Pjiii
        .type           _Z28fp_matrix_mul_better_barrettPKjS0_Pjiii,@function
        .size           _Z28fp_matrix_mul_better_barrettPKjS0_Pjiii,(.L_x_29 - _Z28fp_matrix_mul_better_barrettPKjS0_Pjiii)
        .other          _Z28fp_matrix_mul_better_barrettPKjS0_Pjiii,@"STO_CUDA_ENTRY STV_DEFAULT"
_Z28fp_matrix_mul_better_barrettPKjS0_Pjiii:
.text._Z28fp_matrix_mul_better_barrettPKjS0_Pjiii:
[----:B------:R-:W-:Y:S01]  /*0000*/  LDC R1, c[0x0][0x37c] ;  /* 0x0000df00ff017b82 */ /* 0x000fe20000000800 */
[----:B------:R-:W0:Y:S07]  /*0010*/  S2R R2, SR_TID.X ;  /* 0x0000000000027919 */ /* 0x000e2e0000002100 */
[----:B------:R-:W1:Y:S01]  /*0020*/  LDC R14, c[0x0][0x364] ;  /* 0x0000d900ff0e7b82 */ /* 0x000e620000000800 */
[----:B------:R-:W2:Y:S01]  /*0030*/  LDCU UR6, c[0x0][0x398] ;  /* 0x00007300ff0677ac */ /* 0x000ea20008000800 */
[----:B------:R-:W1:Y:S06]  /*0040*/  S2R R3, SR_TID.Y ;  /* 0x0000000000037919 */ /* 0x000e6c0000002200 */
[----:B------:R-:W0:Y:S08]  /*0050*/  S2UR UR5, SR_CTAID.X ;  /* 0x00000000000579c3 */ /* 0x000e300000002500 */
[----:B------:R-:W0:Y:S08]  /*0060*/  LDC R15, c[0x0][0x360] ;  /* 0x0000d800ff0f7b82 */ /* 0x000e300000000800 */
[----:B------:R-:W1:Y:S08]  /*0070*/  S2UR UR4, SR_CTAID.Y ;  /* 0x00000000000479c3 */ /* 0x000e700000002600 */
[----:B------:R-:W3:Y:S01]  /*0080*/  LDC R0, c[0x0][0x3a0] ;  /* 0x0000e800ff007b82 */ /* 0x000ee20000000800 */
[----:B0-----:R-:W-:-:S02]  /*0090*/  IMAD R15, R15, UR5, R2 ;  /* 0x000000050f0f7c24 */ /* 0x001fc4000f8e0202 */
[----:B-1----:R-:W-:-:S03]  /*00a0*/  IMAD R14, R14, UR4, R3 ;  /* 0x000000040e0e7c24 */ /* 0x002fc6000f8e0203 */
[----:B---3--:R-:W-:-:S04]  /*00b0*/  ISETP.GE.AND P0, PT, R15, R0, PT ;  /* 0x000000000f00720c */ /* 0x008fc80003f06270 */
[----:B--2---:R-:W-:-:S13]  /*00c0*/  ISETP.GE.OR P0, PT, R14, UR6, P0 ;  /* 0x000000060e007c0c */ /* 0x004fda0008706670 */
[----:B------:R-:W-:Y:S05]  /*00d0*/  @P0 EXIT ;  /* 0x000000000000094d */ /* 0x000fea0003800000 */
[----:B------:R-:W0:Y:S01]  /*00e0*/  LDCU UR5, c[0x0][0x39c] ;  /* 0x00007380ff0577ac */ /* 0x000e220008000800 */
[----:B------:R-:W-:Y:S01]  /*00f0*/  IMAD.MOV.U32 R18, RZ, RZ, RZ ;  /* 0x000000ffff127224 */ /* 0x000fe200078e00ff */
[----:B------:R-:W1:Y:S01]  /*0100*/  LDCU.64 UR8, c[0x0][0x358] ;  /* 0x00006b00ff0877ac */ /* 0x000e620008000a00 */
[----:B0-----:R-:W-:-:S09]  /*0110*/  UISETP.GE.AND UP0, UPT, UR5, 0x1, UPT ;  /* 0x000000010500788c */ /* 0x001fd2000bf06270 */
[----:B-1----:R-:W-:Y:S05]  /*0120*/  BRA.U !UP0, `(.L_x_0) ;  /* 0x0000000d08a07547 */ /* 0x002fea000b800000 */
[----:B------:R-:W-:Y:S02]  /*0130*/  UISETP.GE.U32.AND UP1, UPT, UR5, 0x4, UPT ;  /* 0x000000040500788c */ /* 0x000fe4000bf26070 */
[----:B------:R-:W-:Y:S01]  /*0140*/  IMAD R16, R14, UR5, RZ ;  /* 0x000000050e107c24 */ /* 0x000fe2000f8e02ff */
[----:B------:R-:W-:Y:S01]  /*0150*/  ULOP3.LUT UR6, UR5, 0x3, URZ, 0xc0, !UPT ;  /* 0x0000000305067892 */ /* 0x000fe2000f8ec0ff */
[----:B------:R-:W-:Y:S01]  /*0160*/  IMAD.MOV.U32 R18, RZ, RZ, RZ ;  /* 0x000000ffff127224 */ /* 0x000fe200078e00ff */
[----:B------:R-:W-:Y:S02]  /*0170*/  UMOV UR4, URZ ;  /* 0x000000ff00047c82 */ /* 0x000fe40008000000 */
[----:B------:R-:W-:Y:S02]  /*0180*/  UISETP.NE.AND UP0, UPT, UR6, URZ, UPT ;  /* 0x000000ff0600728c */ /* 0x000fe4000bf05270 */
[----:B------:R-:W-:Y:S09]  /*0190*/  BRA.U !UP1, `(.L_x_1) ;  /* 0x0000000509e47547 */ /* 0x000ff2000b800000 */
[----:B------:R-:W0:Y:S01]  /*01a0*/  LDC.64 R4, c[0x0][0x380] ;  /* 0x0000e000ff047b82 */ /* 0x000e220000000a00 */
[----:B------:R-:W-:Y:S01]  /*01b0*/  HFMA2 R18, -RZ, RZ, 0, 0 ;  /* 0x00000000ff127431 */ /* 0x000fe200000001ff */
[----:B------:R-:W-:Y:S01]  /*01c0*/  ULOP3.LUT UR4, UR5, 0x7ffffffc, URZ, 0xc0, !UPT ;  /* 0x7ffffffc05047892 */ /* 0x000fe2000f8ec0ff */
[----:B------:R-:W-:Y:S01]  /*01d0*/  IMAD.MOV.U32 R17, RZ, RZ, R15 ;  /* 0x000000ffff117224 */ /* 0x000fe200078e000f */
[----:B------:R-:W1:Y:S04]  /*01e0*/  LDCU.64 UR10, c[0x3][0x8] ;  /* 0x00c00100ff0a77ac */ /* 0x000e680008000a00 */
[----:B------:R-:W2:Y:S01]  /*01f0*/  LDC R19, c[0x3][RZ] ;  /* 0x00c00000ff137b82 */ /* 0x000ea20000000800 */
[----:B------:R-:W-:-:S07]  /*0200*/  UIADD3 UR7, UPT, UPT, -UR4, URZ, URZ ;  /* 0x000000ff04077290 */ /* 0x000fce000fffe1ff */
[----:B------:R-:W3:Y:S01]  /*0210*/  LDC.64 R2, c[0x0][0x388] ;  /* 0x0000e200ff027b82 */ /* 0x000ee20000000a00 */
[----:B0-----:R-:W-:-:S03]  /*0220*/  IMAD.WIDE.U32 R4, R16, 0x4, R4 ;  /* 0x0000000410047825 */ /* 0x001fc600078e0004 */
[----:B------:R-:W-:-:S05]  /*0230*/  IADD3 R4, P0, PT, R4, 0x8, RZ ;  /* 0x0000000804047810 */ /* 0x000fca0007f1e0ff */
[----:B-12---:R-:W-:-:S08]  /*0240*/  IMAD.X R5, RZ, RZ, R5, P0 ;  /* 0x000000ffff057224 */ /* 0x006fd000000e0605 */
.L_x_2:
[----:B---3--:R-:W-:Y:S01]  /*0250*/  IMAD.WIDE R6, R17, 0x4, R2 ;  /* 0x0000000411067825 */ /* 0x008fe200078e0202 */
[----:B------:R-:W2:Y:S04]  /*0260*/  LDG.E R10, desc[UR8][R4.64+-0x8] ;  /* 0xfffff808040a7981 */ /* 0x000ea8000c1e1900 */
[----:B------:R-:W2:Y:S01]  /*0270*/  LDG.E R11, desc[UR8][R6.64] ;  /* 0x00000008060b7981 */ /* 0x000ea2000c1e1900 */
[----:B------:R-:W-:-:S03]  /*0280*/  IMAD.WIDE R26, R0, 0x4, R6 ;  /* 0x00000004001a7825 */ /* 0x000fc600078e0206 */
[----:B------:R-:W3:Y:S04]  /*0290*/  LDG.E R25, desc[UR8][R4.64+-0x4] ;  /* 0xfffffc0804197981 */ /* 0x000ee8000c1e1900 */
[----:B------:R0:W3:Y:S01]  /*02a0*/  LDG.E R24, desc[UR8][R26.64] ;  /* 0x000000081a187981 */ /* 0x0000e2000c1e1900 */
[----:B------:R-:W-:-:S03]  /*02b0*/  IMAD.WIDE R12, R0, 0x4, R26 ;  /* 0x00000004000c7825 */ /* 0x000fc600078e021a */
[----:B------:R-:W4:Y:S04]  /*02c0*/  LDG.E R8, desc[UR8][R4.64] ;  /* 0x0000000804087981 */ /* 0x000f28000c1e1900 */
[----:B------:R1:W4:Y:S01]  /*02d0*/  LDG.E R9, desc[UR8][R12.64] ;  /* 0x000000080c097981 */ /* 0x000322000c1e1900 */
[----:B------:R-:W-:-:S03]  /*02e0*/  IMAD.WIDE R22, R0, 0x4, R12 ;  /* 0x0000000400167825 */ /* 0x000fc600078e020c */
[----:B------:R-:W5:Y:S04]  /*02f0*/  LDG.E R21, desc[UR8][R4.64+0x4] ;  /* 0x0000040804157981 */ /* 0x000f68000c1e1900 */
[----:B------:R3:W5:Y:S01]  /*0300*/  LDG.E R20, desc[UR8][R22.64] ;  /* 0x0000000816147981 */ /* 0x000762000c1e1900 */
[----:B------:R-:W-:-:S04]  /*0310*/  UIADD3 UR7, UPT, UPT, UR7, 0x4, URZ ;  /* 0x0000000407077890 */ /* 0x000fc8000fffe0ff */
[----:B------:R-:W-:Y:S01]  /*0320*/  UISETP.NE.AND UP1, UPT, UR7, URZ, UPT ;  /* 0x000000ff0700728c */ /* 0x000fe2000bf25270 */
[----:B------:R-:W-:Y:S02]  /*0330*/  IMAD R17, R0, 0x4, R17 ;  /* 0x0000000400117824 */ /* 0x000fe400078e0211 */
[----:B--2---:R-:W-:-:S05]  /*0340*/  IMAD.WIDE.U32 R10, R11, R10, RZ ;  /* 0x0000000a0b0a7225 */ /* 0x004fca00078e00ff */
[--C-:B------:R-:W-:Y:S02]  /*0350*/  SHF.R.U32.HI R7, RZ, 0x1f, R11.reuse ;  /* 0x0000001fff077819 */ /* 0x100fe4000001160b */
[----:B------:R-:W-:-:S03]  /*0360*/  SHF.R.U64 R6, R10, 0x1f, R11 ;  /* 0x0000001f0a067819 */ /* 0x000fc6000000120b */
[----:B------:R-:W-:-:S04]  /*0370*/  IMAD R7, R7, UR10, RZ ;  /* 0x0000000a07077c24 */ /* 0x000fc8000f8e02ff */
[C---:B0-----:R-:W-:Y:S02]  /*0380*/  IMAD R27, R6.reuse, UR11, R7 ;  /* 0x0000000b061b7c24 */ /* 0x041fe4000f8e0207 */
[----:B------:R-:W-:-:S04]  /*0390*/  IMAD.WIDE.U32 R6, R6, UR10, RZ ;  /* 0x0000000a06067c25 */ /* 0x000fc8000f8e00ff */
[----:B------:R-:W-:-:S05]  /*03a0*/  IMAD.IADD R6, R7, 0x1, R27 ;  /* 0x0000000107067824 */ /* 0x000fca00078e021b */
[----:B-1----:R-:W-:Y:S01]  /*03b0*/  SHF.R.U32.HI R12, RZ, 0x1, R6 ;  /* 0x00000001ff0c7819 */ /* 0x002fe20000011606 */
[----:B---3--:R-:W-:-:S03]  /*03c0*/  IMAD.WIDE.U32 R6, R24, R25, RZ ;  /* 0x0000001918067225 */ /* 0x008fc600078e00ff */
[----:B------:R-:W-:Y:S02]  /*03d0*/  IADD3 R22, P0, PT, RZ, -R12, RZ ;  /* 0x8000000cff167210 */ /* 0x000fe40007f1e0ff */
[----:B------:R-:W-:-:S03]  /*03e0*/  SHF.R.U32.HI R13, RZ, 0x1f, R7 ;  /* 0x0000001fff0d7819 */ /* 0x000fc60000011607 */
[----:B------:R-:W-:Y:S01]  /*03f0*/  IMAD.X R24, RZ, RZ, -0x1, P0 ;  /* 0xffffffffff187424 */ /* 0x000fe200000e06ff */
[----:B------:R-:W-:Y:S01]  /*0400*/  SHF.R.U64 R12, R6, 0x1f, R7 ;  /* 0x0000001f060c7819 */ /* 0x000fe20000001207 */
[----:B------:R-:W-:Y:S02]  /*0410*/  IMAD R13, R13, UR10, RZ ;  /* 0x0000000a0d0d7c24 */ /* 0x000fe4000f8e02ff */
[----:B------:R-:W-:-:S04]  /*0420*/  IMAD.WIDE.U32 R10, R22, R19, R10 ;  /* 0x00000013160a7225 */ /* 0x000fc800078e000a */
[-C--:B------:R-:W-:Y:S02]  /*0430*/  IMAD R23, R24, R19.reuse, RZ ;  /* 0x0000001318177224 */ /* 0x080fe400078e02ff */
[----:B------:R-:W-:Y:S01]  /*0440*/  IMAD R25, R12, UR11, R13 ;  /* 0x0000000b0c197c24 */ /* 0x000fe2000f8e020d */
[----:B------:R-:W-:Y:S01]  /*0450*/  ISETP.GE.U32.AND P0, PT, R10, R19, PT ;  /* 0x000000130a00720c */ /* 0x000fe20003f06070 */
[----:B------:R-:W-:Y:S01]  /*0460*/  IMAD.WIDE.U32 R12, R12, UR10, RZ ;  /* 0x0000000a0c0c7c25 */ /* 0x000fe2000f8e00ff */
[----:B------:R-:W-:-:S03]  /*0470*/  IADD3 R11, PT, PT, R11, R23, RZ ;  /* 0x000000170b0b7210 */ /* 0x000fc60007ffe0ff */
[----:B----4-:R-:W-:Y:S01]  /*0480*/  IMAD.WIDE.U32 R8, R9, R8, RZ ;  /* 0x0000000809087225 */ /* 0x010fe200078e00ff */
[----:B------:R-:W-:-:S03]  /*0490*/  ISETP.GE.U32.AND.EX P0, PT, R11, RZ, PT, P0 ;  /* 0x000000ff0b00720c */ /* 0x000fc60003f06100 */
[----:B------:R-:W-:Y:S01]  /*04a0*/  IMAD.IADD R13, R13, 0x1, R25 ;  /* 0x000000010d0d7824 */ /* 0x000fe200078e0219 */
[----:B------:R-:W-:Y:S02]  /*04b0*/  SHF.R.U32.HI R12, RZ, 0x1f, R9 ;  /* 0x0000001fff0c7819 */ /* 0x000fe40000011609 */
[----:B------:R-:W-:Y:S02]  /*04c0*/  SEL R23, R19, RZ, P0 ;  /* 0x000000ff13177207 */ /* 0x000fe40000000000 */
[----:B------:R-:W-:Y:S01]  /*04d0*/  SHF.R.U32.HI R13, RZ, 0x1, R13 ;  /* 0x00000001ff0d7819 */ /* 0x000fe2000001160d */
[----:B------:R-:W-:Y:S01]  /*04e0*/  IMAD R22, R12, UR10, RZ ;  /* 0x0000000a0c167c24 */ /* 0x000fe2000f8e02ff */
[----:B------:R-:W-:Y:S02]  /*04f0*/  SHF.R.U64 R11, R8, 0x1f, R9 ;  /* 0x0000001f080b7819 */ /* 0x000fe40000001209 */
[----:B------:R-:W-:Y:S01]  /*0500*/  IADD3 R12, P0, PT, RZ, -R13, RZ ;  /* 0x8000000dff0c7210 */ /* 0x000fe20007f1e0ff */
[----:B------:R-:W-:-:S02]  /*0510*/  IMAD.IADD R13, R10, 0x1, -R23 ;  /* 0x000000010a0d7824 */ /* 0x000fc400078e0a17 */
[C---:B------:R-:W-:Y:S02]  /*0520*/  IMAD R23, R11.reuse, UR11, R22 ;  /* 0x0000000b0b177c24 */ /* 0x040fe4000f8e0216 */
[----:B------:R-:W-:Y:S01]  /*0530*/  IMAD.X R22, RZ, RZ, -0x1, P0 ;  /* 0xffffffffff167424 */ /* 0x000fe200000e06ff */
[----:B------:R-:W-:Y:S01]  /*0540*/  IADD3 R18, P2, PT, R18, R13, RZ ;  /* 0x0000000d12127210 */ /* 0x000fe20007f5e0ff */
[----:B------:R-:W-:-:S04]  /*0550*/  IMAD.WIDE.U32 R10, R11, UR10, RZ ;  /* 0x0000000a0b0a7c25 */ /* 0x000fc8000f8e00ff */
[-C--:B------:R-:W-:Y:S01]  /*0560*/  IMAD.WIDE.U32 R6, R12, R19.reuse, R6 ;  /* 0x000000130c067225 */ /* 0x080fe200078e0006 */
[----:B------:R-:W-:-:S03]  /*0570*/  ISETP.GE.U32.AND P1, PT, R18, R19, PT ;  /* 0x000000131200720c */ /* 0x000fc60003f26070 */
[----:B------:R-:W-:Y:S02]  /*0580*/  IMAD R13, R22, R19, RZ ;  /* 0x00000013160d7224 */ /* 0x000fe400078e02ff */
[----:B------:R-:W-:Y:S01]  /*0590*/  IMAD.X R10, RZ, RZ, RZ, P2 ;  /* 0x000000ffff0a7224 */ /* 0x000fe200010e06ff */
[----:B------:R-:W-:Y:S01]  /*05a0*/  IADD3 R11, PT, PT, R11, R23, RZ ;  /* 0x000000170b0b7210 */ /* 0x000fe20007ffe0ff */
[----:B------:R-:W-:Y:S01]  /*05b0*/  IMAD.IADD R7, R7, 0x1, R13 ;  /* 0x0000000107077824 */ /* 0x000fe200078e020d */
[----:B------:R-:W-:Y:S01]  /*05c0*/  ISETP.GE.U32.AND P0, PT, R6, R19, PT ;  /* 0x000000130600720c */ /* 0x000fe20003f06070 */
[----:B-----5:R-:W-:Y:S01]  /*05d0*/  IMAD.WIDE.U32 R20, R20, R21, RZ ;  /* 0x0000001514147225 */ /* 0x020fe200078e00ff */
[----:B------:R-:W-:Y:S02]  /*05e0*/  ISETP.GE.U32.AND.EX P1, PT, R10, RZ, PT, P1 ;  /* 0x000000ff0a00720c */ /* 0x000fe40003f26110 */
[----:B------:R-:W-:Y:S02]  /*05f0*/  SHF.R.U32.HI R11, RZ, 0x1, R11 ;  /* 0x00000001ff0b7819 */ /* 0x000fe4000001160b */
[----:B------:R-:W-:-:S02]  /*0600*/  ISETP.GE.U32.AND.EX P0, PT, R7, RZ, PT, P0 ;  /* 0x000000ff0700720c */ /* 0x000fc40003f06100 */
[--C-:B------:R-:W-:Y:S02]  /*0610*/  SHF.R.U32.HI R10, RZ, 0x1f, R21.reuse ;  /* 0x0000001fff0a7819 */ /* 0x100fe40000011615 */
[C---:B------:R-:W-:Y:S02]  /*0620*/  SEL R13, R19.reuse, RZ, P1 ;  /* 0x000000ff130d7207 */ /* 0x040fe40000800000 */
[----:B------:R-:W-:Y:S02]  /*0630*/  IADD3 R12, P1, PT, RZ, -R11, RZ ;  /* 0x8000000bff0c7210 */ /* 0x000fe40007f3e0ff */
[----:B------:R-:W-:Y:S01]  /*0640*/  SEL R11, R19, RZ, P0 ;  /* 0x000000ff130b7207 */ /* 0x000fe20000000000 */
[----:B------:R-:W-:Y:S01]  /*0650*/  IMAD R22, R10, UR10, RZ ;  /* 0x0000000a0a167c24 */ /* 0x000fe2000f8e02ff */
[----:B------:R-:W-:Y:S01]  /*0660*/  SHF.R.U64 R7, R20, 0x1f, R21 ;  /* 0x0000001f14077819 */ /* 0x000fe20000001215 */
[----:B------:R-:W-:Y:S01]  /*0670*/  IMAD.IADD R13, R18, 0x1, -R13 ;  /* 0x00000001120d7824 */ /* 0x000fe200078e0a0d */
[----:B------:R-:W-:Y:S01]  /*0680*/  IADD3.X R18, PT, PT, RZ, -0x1, RZ, P1, !PT ;  /* 0xffffffffff127810 */ /* 0x000fe20000ffe4ff */
[----:B------:R-:W-:-:S02]  /*0690*/  IMAD.IADD R10, R6, 0x1, -R11 ;  /* 0x00000001060a7824 */ /* 0x000fc400078e0a0b */
[C---:B------:R-:W-:Y:S02]  /*06a0*/  IMAD R23, R7.reuse, UR11, R22 ;  /* 0x0000000b07177c24 */ /* 0x040fe4000f8e0216 */
[----:B------:R-:W-:Y:S01]  /*06b0*/  IMAD.WIDE.U32 R6, R7, UR10, RZ ;  /* 0x0000000a07067c25 */ /* 0x000fe2000f8e00ff */
[----:B------:R-:W-:-:S03]  /*06c0*/  IADD3 R10, P2, PT, R10, R13, RZ ;  /* 0x0000000d0a0a7210 */ /* 0x000fc60007f5e0ff */
[----:B------:R-:W-:-:S04]  /*06d0*/  IMAD.WIDE.U32 R8, R12, R19, R8 ;  /* 0x000000130c087225 */ /* 0x000fc800078e0008 */
[-C--:B------:R-:W-:Y:S02]  /*06e0*/  IMAD R11, R18, R19.reuse, RZ ;  /* 0x00000013120b7224 */ /* 0x080fe400078e02ff */
[----:B------:R-:W-:Y:S01]  /*06f0*/  IMAD.IADD R6, R7, 0x1, R23 ;  /* 0x0000000107067824 */ /* 0x000fe200078e0217 */
[-C--:B------:R-:W-:Y:S01]  /*0700*/  ISETP.GE.U32.AND P1, PT, R8, R19.reuse, PT ;  /* 0x000000130800720c */ /* 0x080fe20003f26070 */
[----:B------:R-:W-:Y:S01]  /*0710*/  IMAD.IADD R7, R9, 0x1, R11 ;  /* 0x0000000109077824 */ /* 0x000fe200078e020b */
[----:B------:R-:W-:Y:S02]  /*0720*/  ISETP.GE.U32.AND P0, PT, R10, R19, PT ;  /* 0x000000130a00720c */ /* 0x000fe40003f06070 */
[----:B------:R-:W-:Y:S02]  /*0730*/  IADD3.X R9, PT, PT, RZ, RZ, RZ, P2, !PT ;  /* 0x000000ffff097210 */ /* 0x000fe400017fe4ff */
[----:B------:R-:W-:Y:S02]  /*0740*/  SHF.R.U32.HI R6, RZ, 0x1, R6 ;  /* 0x00000001ff067819 */ /* 0x000fe40000011606 */
[----:B------:R-:W-:-:S02]  /*0750*/  ISETP.GE.U32.AND.EX P1, PT, R7, RZ, PT, P1 ;  /* 0x000000ff0700720c */ /* 0x000fc40003f26110 */
[----:B------:R-:W-:Y:S02]  /*0760*/  ISETP.GE.U32.AND.EX P0, PT, R9, RZ, PT, P0 ;  /* 0x000000ff0900720c */ /* 0x000fe40003f06100 */
[----:B------:R-:W-:Y:S02]  /*0770*/  IADD3 R7, P2, PT, RZ, -R6, RZ ;  /* 0x80000006ff077210 */ /* 0x000fe40007f5e0ff */
[C---:B------:R-:W-:Y:S02]  /*0780*/  SEL R9, R19.reuse, RZ, P1 ;  /* 0x000000ff13097207 */ /* 0x040fe40000800000 */
[----:B------:R-:W-:Y:S01]  /*0790*/  SEL R6, R19, RZ, P0 ;  /* 0x000000ff13067207 */ /* 0x000fe20000000000 */
[----:B------:R-:W-:Y:S02]  /*07a0*/  IMAD.X R12, RZ, RZ, -0x1, P2 ;  /* 0xffffffffff0c7424 */ /* 0x000fe400010e06ff */
[----:B------:R-:W-:Y:S02]  /*07b0*/  IMAD.IADD R9, R8, 0x1, -R9 ;  /* 0x0000000108097824 */ /* 0x000fe400078e0a09 */
[----:B------:R-:W-:-:S02]  /*07c0*/  IMAD.IADD R6, R10, 0x1, -R6 ;  /* 0x000000010a067824 */ /* 0x000fc400078e0a06 */
[----:B------:R-:W-:-:S03]  /*07d0*/  IMAD.WIDE.U32 R20, R7, R19, R20 ;  /* 0x0000001307147225 */ /* 0x000fc600078e0014 */
[----:B------:R-:W-:Y:S01]  /*07e0*/  IADD3 R9, P2, PT, R9, R6, RZ ;  /* 0x0000000609097210 */ /* 0x000fe20007f5e0ff */
[-C--:B------:R-:W-:Y:S01]  /*07f0*/  IMAD R7, R12, R19.reuse, RZ ;  /* 0x000000130c077224 */ /* 0x080fe200078e02ff */
[-C--:B------:R-:W-:Y:S02]  /*0800*/  ISETP.GE.U32.AND P1, PT, R20, R19.reuse, PT ;  /* 0x000000131400720c */ /* 0x080fe40003f26070 */
[----:B------:R-:W-:Y:S02]  /*0810*/  ISETP.GE.U32.AND P0, PT, R9, R19, PT ;  /* 0x000000130900720c */ /* 0x000fe40003f06070 */
[----:B------:R-:W-:Y:S01]  /*0820*/  IADD3 R6, PT, PT, R21, R7, RZ ;  /* 0x0000000715067210 */ /* 0x000fe20007ffe0ff */
[----:B------:R-:W-:-:S03]  /*0830*/  IMAD.X R7, RZ, RZ, RZ, P2 ;  /* 0x000000ffff077224 */ /* 0x000fc600010e06ff */
[----:B------:R-:W-:Y:S02]  /*0840*/  ISETP.GE.U32.AND.EX P1, PT, R6, RZ, PT, P1 ;  /* 0x000000ff0600720c */ /* 0x000fe40003f26110 */
[----:B------:R-:W-:Y:S02]  /*0850*/  ISETP.GE.U32.AND.EX P0, PT, R7, RZ, PT, P0 ;  /* 0x000000ff0700720c */ /* 0x000fe40003f06100 */
[C---:B------:R-:W-:Y:S02]  /*0860*/  SEL R7, R19.reuse, RZ, P1 ;  /* 0x000000ff13077207 */ /* 0x040fe40000800000 */
[----:B------:R-:W-:-:S03]  /*0870*/  SEL R8, R19, RZ, P0 ;  /* 0x000000ff13087207 */ /* 0x000fc60000000000 */
[----:B------:R-:W-:Y:S01]  /*0880*/  IMAD.IADD R6, R20, 0x1, -R7 ;  /* 0x0000000114067824 */ /* 0x000fe200078e0a07 */
[----:B------:R-:W-:-:S04]  /*0890*/  IADD3 R7, PT, PT, -R8, R9, RZ ;  /* 0x0000000908077210 */ /* 0x000fc80007ffe1ff */
[----:B------:R-:W-:-:S04]  /*08a0*/  IADD3 R6, P1, PT, R6, R7, RZ ;  /* 0x0000000706067210 */ /* 0x000fc80007f3e0ff */
[----:B------:R-:W-:Y:S01]  /*08b0*/  ISETP.GE.U32.AND P0, PT, R6, R19, PT ;  /* 0x000000130600720c */ /* 0x000fe20003f06070 */
[----:B------:R-:W-:Y:S01]  /*08c0*/  IMAD.X R7, RZ, RZ, RZ, P1 ;  /* 0x000000ffff077224 */ /* 0x000fe200008e06ff */
[----:B------:R-:W-:-:S04]  /*08d0*/  IADD3 R4, P1, PT, R4, 0x10, RZ ;  /* 0x0000001004047810 */ /* 0x000fc80007f3e0ff */
[----:B------:R-:W-:-:S04]  /*08e0*/  ISETP.GE.U32.AND.EX P0, PT, R7, RZ, PT, P0 ;  /* 0x000000ff0700720c */ /* 0x000fc80003f06100 */
[----:B------:R-:W-:Y:S01]  /*08f0*/  SEL R18, R19, RZ, P0 ;  /* 0x000000ff13127207 */ /* 0x000fe20000000000 */
[----:B------:R-:W-:-:S03]  /*0900*/  IMAD.X R5, RZ, RZ, R5, P1 ;  /* 0x000000ffff057224 */ /* 0x000fc600008e0605 */
[----:B------:R-:W-:Y:S01]  /*0910*/  IADD3 R18, PT, PT, -R18, R6, RZ ;  /* 0x0000000612127210 */ /* 0x000fe20007ffe1ff */
[----:B------:R-:W-:Y:S06]  /*0920*/  BRA.U UP1, `(.L_x_2) ;  /* 0xfffffff901487547 */ /* 0x000fec000b83ffff */
.L_x_1:
[----:B------:R-:W-:Y:S05]  /*0930*/  BRA.U !UP0, `(.L_x_0) ;  /* 0x00000005089c7547 */ /* 0x000fea000b800000 */
[----:B------:R-:W-:Y:S02]  /*0940*/  UISETP.NE.AND UP0, UPT, UR6, 0x1, UPT ;  /* 0x000000010600788c */ /* 0x000fe4000bf05270 */
[----:B------:R-:W-:-:S04]  /*0950*/  ULOP3.LUT UR5, UR5, 0x1, URZ, 0xc0, !UPT ;  /* 0x0000000105057892 */ /* 0x000fc8000f8ec0ff */
[----:B------:R-:W-:-:S03]  /*0960*/  UISETP.NE.U32.AND UP1, UPT, UR5, 0x1, UPT ;  /* 0x000000010500788c */ /* 0x000fc6000bf25070 */
[----:B------:R-:W-:Y:S08]  /*0970*/  BRA.U !UP0, `(.L_x_3) ;  /* 0x0000000508047547 */ /* 0x000ff0000b800000 */
[----:B------:R-:W0:Y:S01]  /*0980*/  LDC.64 R2, c[0x0][0x380] ;  /* 0x0000e000ff027b82 */ /* 0x000e220000000a00 */
[----:B------:R-:W-:Y:S01]  /*0990*/  VIADD R7, R16, UR4 ;  /* 0x0000000410077c36 */ /* 0x000fe20008000000 */
[----:B------:R-:W1:Y:S01]  /*09a0*/  LDCU.64 UR6, c[0x0][0x380] ;  /* 0x00007000ff0677ac */ /* 0x000e620008000a00 */
[----:B------:R-:W-:-:S05]  /*09b0*/  IMAD R9, R0, UR4, R15 ;  /* 0x0000000400097c24 */ /* 0x000fca000f8e020f */
[----:B------:R-:W2:Y:S01]  /*09c0*/  LDC.64 R4, c[0x0][0x388] ;  /* 0x0000e200ff047b82 */ /* 0x000ea20000000a00 */
[----:B------:R-:W-:Y:S01]  /*09d0*/  IADD3 R6, P0, PT, R16, UR4, RZ ;  /* 0x0000000410067c10 */ /* 0x000fe2000ff1e0ff */
[----:B0-----:R-:W-:-:S06]  /*09e0*/  IMAD.WIDE.U32 R2, R7, 0x4, R2 ;  /* 0x0000000407027825 */ /* 0x001fcc00078e0002 */
[----:B------:R-:W3:Y:S01]  /*09f0*/  LDG.E R2, desc[UR8][R2.64] ;  /* 0x0000000802027981 */ /* 0x000ee2000c1e1900 */
[----:B--2---:R-:W-:-:S05]  /*0a00*/  IMAD.WIDE R4, R9, 0x4, R4 ;  /* 0x0000000409047825 */ /* 0x004fca00078e0204 */
[----:B------:R0:W3:Y:S01]  /*0a10*/  LDG.E R7, desc[UR8][R4.64] ;  /* 0x0000000804077981 */ /* 0x0000e2000c1e1900 */
[----:B------:R-:W-:Y:S02]  /*0a20*/  IADD3.X R9, PT, PT, RZ, RZ, RZ, P0, !PT ;  /* 0x000000ffff097210 */ /* 0x000fe400007fe4ff */
[----:B-1----:R-:W-:-:S04]  /*0a30*/  LEA R12, P0, R6, UR6, 0x2 ;  /* 0x00000006060c7c11 */ /* 0x002fc8000f8010ff */
[----:B------:R-:W-:Y:S01]  /*0a40*/  LEA.HI.X R13, R6, UR7, R9, 0x2, P0 ;  /* 0x00000007060d7c11 */ /* 0x000fe200080f1409 */
[----:B------:R-:W-:Y:S01]  /*0a50*/  IMAD.WIDE R8, R0, 0x4, R4 ;  /* 0x0000000400087825 */ /* 0x000fe200078e0204 */
[----:B------:R-:W1:Y:S01]  /*0a60*/  LDCU.64 UR6, c[0x3][0x8] ;  /* 0x00c00100ff0677ac */ /* 0x000e620008000a00 */
[----:B0-----:R-:W0:Y:S02]  /*0a70*/  LDC R5, c[0x3][RZ] ;  /* 0x00c00000ff057b82 */ /* 0x001e240000000800 */
[----:B------:R-:W2:Y:S04]  /*0a80*/  LDG.E R12, desc[UR8][R12.64+0x4] ;  /* 0x000004080c0c7981 */ /* 0x000ea8000c1e1900 */
[----:B------:R-:W2:Y:S01]  /*0a90*/  LDG.E R9, desc[UR8][R8.64] ;  /* 0x0000000808097981 */ /* 0x000ea2000c1e1900 */
[----:B------:R-:W-:Y:S01]  /*0aa0*/  UIADD3 UR4, UPT, UPT, UR4, 0x2, URZ ;  /* 0x0000000204047890 */ /* 0x000fe2000fffe0ff */
[----:B---3--:R-:W-:-:S05]  /*0ab0*/  IMAD.WIDE.U32 R6, R7, R2, RZ ;  /* 0x0000000207067225 */ /* 0x008fca00078e00ff */
[--C-:B------:R-:W-:Y:S02]  /*0ac0*/  SHF.R.U32.HI R2, RZ, 0x1f, R7.reuse ;  /* 0x0000001fff027819 */ /* 0x100fe40000011607 */
[----:B------:R-:W-:-:S03]  /*0ad0*/  SHF.R.U64 R10, R6, 0x1f, R7 ;  /* 0x0000001f060a7819 */ /* 0x000fc60000001207 */
[----:B-1----:R-:W-:-:S04]  /*0ae0*/  IMAD R3, R2, UR6, RZ ;  /* 0x0000000602037c24 */ /* 0x002fc8000f8e02ff */
[C---:B------:R-:W-:Y:S02]  /*0af0*/  IMAD R17, R10.reuse, UR7, R3 ;  /* 0x000000070a117c24 */ /* 0x040fe4000f8e0203 */
[----:B------:R-:W-:-:S04]  /*0b00*/  IMAD.WIDE.U32 R10, R10, UR6, RZ ;  /* 0x000000060a0a7c25 */ /* 0x000fc8000f8e00ff */
[----:B------:R-:W-:Y:S02]  /*0b10*/  IMAD.IADD R10, R11, 0x1, R17 ;  /* 0x000000010b0a7824 */ /* 0x000fe400078e0211 */
[----:B--2---:R-:W-:-:S03]  /*0b20*/  IMAD.WIDE.U32 R2, R9, R12, RZ ;  /* 0x0000000c09027225 */ /* 0x004fc600078e00ff */
[----:B------:R-:W-:Y:S02]  /*0b30*/  SHF.R.U32.HI R9, RZ, 0x1, R10 ;  /* 0x00000001ff097819 */ /* 0x000fe4000001160a */
[--C-:B------:R-:W-:Y:S02]  /*0b40*/  SHF.R.U32.HI R4, RZ, 0x1f, R3.reuse ;  /* 0x0000001fff047819 */ /* 0x100fe40000011603 */
[----:B------:R-:W-:Y:S02]  /*0b50*/  IADD3 R10, P0, PT, RZ, -R9, RZ ;  /* 0x80000009ff0a7210 */ /* 0x000fe40007f1e0ff */
[----:B------:R-:W-:Y:S01]  /*0b60*/  SHF.R.U64 R8, R2, 0x1f, R3 ;  /* 0x0000001f02087819 */ /* 0x000fe20000001203 */
[----:B------:R-:W-:Y:S02]  /*0b70*/  IMAD R9, R4, UR6, RZ ;  /* 0x0000000604097c24 */ /* 0x000fe4000f8e02ff */
[----:B------:R-:W-:Y:S02]  /*0b80*/  IMAD.X R4, RZ, RZ, -0x1, P0 ;  /* 0xffffffffff047424 */ /* 0x000fe400000e06ff */
[----:B------:R-:W-:-:S02]  /*0b90*/  IMAD R13, R8, UR7, R9 ;  /* 0x00000007080d7c24 */ /* 0x000fc4000f8e0209 */
[----:B------:R-:W-:-:S04]  /*0ba0*/  IMAD.WIDE.U32 R8, R8, UR6, RZ ;  /* 0x0000000608087c25 */ /* 0x000fc8000f8e00ff */
[----:B0-----:R-:W-:-:S04]  /*0bb0*/  IMAD.WIDE.U32 R6, R10, R5, R6 ;  /* 0x000000050a067225 */ /* 0x001fc800078e0006 */
[----:B------:R-:W-:Y:S01]  /*0bc0*/  IMAD R11, R4, R5, RZ ;  /* 0x00000005040b7224 */ /* 0x000fe200078e02ff */
[----:B------:R-:W-:Y:S02]  /*0bd0*/  IADD3 R4, PT, PT, R9, R13, RZ ;  /* 0x0000000d09047210 */ /* 0x000fe40007ffe0ff */
[----:B------:R-:W-:Y:S01]  /*0be0*/  ISETP.GE.U32.AND P0, PT, R6, R5, PT ;  /* 0x000000050600720c */ /* 0x000fe20003f06070 */
[----:B------:R-:W-:Y:S01]  /*0bf0*/  IMAD.IADD R7, R7, 0x1, R11 ;  /* 0x0000000107077824 */ /* 0x000fe200078e020b */
[----:B------:R-:W-:-:S04]  /*0c00*/  SHF.R.U32.HI R4, RZ, 0x1, R4 ;  /* 0x00000001ff047819 */ /* 0x000fc80000011604 */
[----:B------:R-:W-:Y:S02]  /*0c10*/  ISETP.GE.U32.AND.EX P0, PT, R7, RZ, PT, P0 ;  /* 0x000000ff0700720c */ /* 0x000fe40003f06100 */
[----:B------:R-:W-:Y:S02]  /*0c20*/  IADD3 R4, P1, PT, RZ, -R4, RZ ;  /* 0x80000004ff047210 */ /* 0x000fe40007f3e0ff */
[----:B------:R-:W-:-:S03]  /*0c30*/  SEL R7, R5, RZ, P0 ;  /* 0x000000ff05077207 */ /* 0x000fc60000000000 */
[----:B------:R-:W-:Y:S01]  /*0c40*/  IMAD.X R8, RZ, RZ, -0x1, P1 ;  /* 0xffffffffff087424 */ /* 0x000fe200008e06ff */
[----:B------:R-:W-:Y:S01]  /*0c50*/  IADD3 R7, PT, PT, -R7, R6, RZ ;  /* 0x0000000607077210 */ /* 0x000fe20007ffe1ff */
[----:B------:R-:W-:-:S03]  /*0c60*/  IMAD.WIDE.U32 R2, R4, R5, R2 ;  /* 0x0000000504027225 */ /* 0x000fc600078e0002 */
[----:B------:R-:W-:Y:S01]  /*0c70*/  IADD3 R6, P2, PT, R7, R18, RZ ;  /* 0x0000001207067210 */ /* 0x000fe20007f5e0ff */
[-C--:B------:R-:W-:Y:S01]  /*0c80*/  IMAD R9, R8, R5.reuse, RZ ;  /* 0x0000000508097224 */ /* 0x080fe200078e02ff */
[-C--:B------:R-:W-:Y:S02]  /*0c90*/  ISETP.GE.U32.AND P1, PT, R2, R5.reuse, PT ;  /* 0x000000050200720c */ /* 0x080fe40003f26070 */
[----:B------:R-:W-:Y:S01]  /*0ca0*/  ISETP.GE.U32.AND P0, PT, R6, R5, PT ;  /* 0x000000050600720c */ /* 0x000fe20003f06070 */
[----:B------:R-:W-:Y:S02]  /*0cb0*/  IMAD.IADD R3, R3, 0x1, R9 ;  /* 0x0000000103037824 */ /* 0x000fe400078e0209 */
[----:B------:R-:W-:-:S03]  /*0cc0*/  IMAD.X R4, RZ, RZ, RZ, P2 ;  /* 0x000000ffff047224 */ /* 0x000fc600010e06ff */
[----:B------:R-:W-:Y:S02]  /*0cd0*/  ISETP.GE.U32.AND.EX P1, PT, R3, RZ, PT, P1 ;  /* 0x000000ff0300720c */ /* 0x000fe40003f26110 */
[----:B------:R-:W-:Y:S02]  /*0ce0*/  ISETP.GE.U32.AND.EX P0, PT, R4, RZ, PT, P0 ;  /* 0x000000ff0400720c */ /* 0x000fe40003f06100 */
[C---:B------:R-:W-:Y:S02]  /*0cf0*/  SEL R3, R5.reuse, RZ, P1 ;  /* 0x000000ff05037207 */ /* 0x040fe40000800000 */
[----:B------:R-:W-:Y:S02]  /*0d00*/  SEL R4, R5, RZ, P0 ;  /* 0x000000ff05047207 */ /* 0x000fe40000000000 */
[----:B------:R-:W-:-:S03]  /*0d10*/  IADD3 R18, PT, PT, -R3, R2, RZ ;  /* 0x0000000203127210 */ /* 0x000fc60007ffe1ff */
[----:B------:R-:W-:-:S05]  /*0d20*/  IMAD.IADD R3, R6, 0x1, -R4 ;  /* 0x0000000106037824 */ /* 0x000fca00078e0a04 */
[----:B------:R-:W-:-:S04]  /*0d30*/  IADD3 R18, P1, PT, R18, R3, RZ ;  /* 0x0000000312127210 */ /* 0x000fc80007f3e0ff */
[----:B------:R-:W-:Y:S01]  /*0d40*/  ISETP.GE.U32.AND P0, PT, R18, R5, PT ;  /* 0x000000051200720c */ /* 0x000fe20003f06070 */
[----:B------:R-:W-:-:S05]  /*0d50*/  IMAD.X R2, RZ, RZ, RZ, P1 ;  /* 0x000000ffff027224 */ /* 0x000fca00008e06ff */
[----:B------:R-:W-:-:S04]  /*0d60*/  ISETP.GE.U32.AND.EX P0, PT, R2, RZ, PT, P0 ;  /* 0x000000ff0200720c */ /* 0x000fc80003f06100 */
[----:B------:R-:W-:-:S04]  /*0d70*/  SEL R5, R5, RZ, P0 ;  /* 0x000000ff05057207 */ /* 0x000fc80000000000 */
[----:B------:R-:W-:-:S07]  /*0d80*/  IADD3 R18, PT, PT, -R5, R18, RZ ;  /* 0x0000001205127210 */ /* 0x000fce0007ffe1ff */
.L_x_3:
[----:B------:R-:W-:Y:S05]  /*0d90*/  BRA.U UP1, `(.L_x_0) ;  /* 0x0000000101847547 */ /* 0x000fea000b800000 */
[----:B------:R-:W0:Y:S01]  /*0da0*/  LDC.64 R4, c[0x0][0x380] ;  /* 0x0000e000ff047b82 */ /* 0x000e220000000a00 */
[----:B------:R-:W-:Y:S02]  /*0db0*/  VIADD R3, R16, UR4 ;  /* 0x0000000410037c36 */ /* 0x000fe40008000000 */
[----:B------:R-:W-:Y:S01]  /*0dc0*/  IMAD R9, R0, UR4, R15 ;  /* 0x0000000400097c24 */ /* 0x000fe2000f8e020f */
[----:B------:R-:W1:Y:S04]  /*0dd0*/  LDCU.64 UR4, c[0x3][0x8] ;  /* 0x00c00100ff0477ac */ /* 0x000e680008000a00 */
[----:B------:R-:W2:Y:S08]  /*0de0*/  LDC.64 R6, c[0x0][0x388] ;  /* 0x0000e200ff067b82 */ /* 0x000eb00000000a00 */
[----:B------:R-:W3:Y:S01]  /*0df0*/  LDC R13, c[0x3][RZ] ;  /* 0x00c00000ff0d7b82 */ /* 0x000ee20000000800 */
[----:B0-----:R-:W-:-:S05]  /*0e00*/  IMAD.WIDE.U32 R4, R3, 0x4, R4 ;  /* 0x0000000403047825 */ /* 0x001fca00078e0004 */
[----:B------:R-:W4:Y:S01]  /*0e10*/  LDG.E R2, desc[UR8][R4.64] ;  /* 0x0000000804027981 */ /* 0x000f22000c1e1900 */
[----:B--2---:R-:W-:-:S05]  /*0e20*/  IMAD.WIDE R6, R9, 0x4, R6 ;  /* 0x0000000409067825 */ /* 0x004fca00078e0206 */
[----:B------:R-:W4:Y:S02]  /*0e30*/  LDG.E R3, desc[UR8][R6.64] ;  /* 0x0000000806037981 */ /* 0x000f24000c1e1900 */
[----:B----4-:R-:W-:-:S05]  /*0e40*/  IMAD.WIDE.U32 R2, R3, R2, RZ ;  /* 0x0000000203027225 */ /* 0x010fca00078e00ff */
[--C-:B------:R-:W-:Y:S02]  /*0e50*/  SHF.R.U32.HI R8, RZ, 0x1f, R3.reuse ;  /* 0x0000001fff087819 */ /* 0x100fe40000011603 */
[----:B------:R-:W-:-:S03]  /*0e60*/  SHF.R.U64 R10, R2, 0x1f, R3 ;  /* 0x0000001f020a7819 */ /* 0x000fc60000001203 */
[----:B-1----:R-:W-:Y:S02]  /*0e70*/  IMAD R11, R8, UR4, RZ ;  /* 0x00000004080b7c24 */ /* 0x002fe4000f8e02ff */
[----:B------:R-:W-:-:S04]  /*0e80*/  IMAD.WIDE.U32 R8, R10, UR4, RZ ;  /* 0x000000040a087c25 */ /* 0x000fc8000f8e00ff */
[----:B------:R-:W-:-:S04]  /*0e90*/  IMAD R8, R10, UR5, R11 ;  /* 0x000000050a087c24 */ /* 0x000fc8000f8e020b */
[----:B------:R-:W-:-:S05]  /*0ea0*/  IMAD.IADD R8, R9, 0x1, R8 ;  /* 0x0000000109087824 */ /* 0x000fca00078e0208 */
[----:B------:R-:W-:-:S04]  /*0eb0*/  SHF.R.U32.HI R4, RZ, 0x1, R8 ;  /* 0x00000001ff047819 */ /* 0x000fc80000011608 */
[----:B------:R-:W-:-:S04]  /*0ec0*/  IADD3 R5, P0, PT, RZ, -R4, RZ ;  /* 0x80000004ff057210 */ /* 0x000fc80007f1e0ff */
[----:B------:R-:W-:Y:S01]  /*0ed0*/  IADD3.X R4, PT, PT, RZ, -0x1, RZ, P0, !PT ;  /* 0xffffffffff047810 */ /* 0x000fe200007fe4ff */
[----:B---3--:R-:W-:-:S04]  /*0ee0*/  IMAD.WIDE.U32 R2, R5, R13, R2 ;  /* 0x0000000d05027225 */ /* 0x008fc800078e0002 */
[-C--:B------:R-:W-:Y:S01]  /*0ef0*/  IMAD R5, R4, R13.reuse, RZ ;  /* 0x0000000d04057224 */ /* 0x080fe200078e02ff */
[----:B------:R-:W-:-:S03]  /*0f00*/  ISETP.GE.U32.AND P0, PT, R2, R13, PT ;  /* 0x0000000d0200720c */ /* 0x000fc60003f06070 */
[----:B------:R-:W-:-:S05]  /*0f10*/  IMAD.IADD R3, R3, 0x1, R5 ;  /* 0x0000000103037824 */ /* 0x000fca00078e0205 */
[----:B------:R-:W-:-:S04]  /*0f20*/  ISETP.GE.U32.AND.EX P0, PT, R3, RZ, PT, P0 ;  /* 0x000000ff0300720c */ /* 0x000fc80003f06100 */
[----:B------:R-:W-:-:S05]  /*0f30*/  SEL R3, R13, RZ, P0 ;  /* 0x000000ff0d037207 */ /* 0x000fca0000000000 */
[----:B------:R-:W-:-:S05]  /*0f40*/  IMAD.IADD R3, R2, 0x1, -R3 ;  /* 0x0000000102037824 */ /* 0x000fca00078e0a03 */
[----:B------:R-:W-:-:S04]  /*0f50*/  IADD3 R3, P1, PT, R3, R18, RZ ;  /* 0x0000001203037210 */ /* 0x000fc80007f3e0ff */
[----:B------:R-:W-:Y:S02]  /*0f60*/  ISETP.GE.U32.AND P0, PT, R3, R13, PT ;  /* 0x0000000d0300720c */ /* 0x000fe40003f06070 */
[----:B------:R-:W-:-:S04]  /*0f70*/  IADD3.X R2, PT, PT, RZ, RZ, RZ, P1, !PT ;  /* 0x000000ffff027210 */ /* 0x000fc80000ffe4ff */
[----:B------:R-:W-:-:S04]  /*0f80*/  ISETP.GE.U32.AND.EX P0, PT, R2, RZ, PT, P0 ;  /* 0x000000ff0200720c */ /* 0x000fc80003f06100 */
[----:B------:R-:W-:-:S05]  /*0f90*/  SEL R18, R13, RZ, P0 ;  /* 0x000000ff0d127207 */ /* 0x000fca0000000000 */
[----:B------:R-:W-:-:S07]  /*0fa0*/  IMAD.IADD R18, R3, 0x1, -R18 ;  /* 0x0000000103127824 */ /* 0x000fce00078e0a12 */
.L_x_0:
[----:B------:R-:W0:Y:S01]  /*0fb0*/  LDC.64 R2, c[0x0][0x390] ;  /* 0x0000e400ff027b82 */ /* 0x000e220000000a00 */
[----:B------:R-:W-:-:S04]  /*0fc0*/  IMAD R15, R14, R0, R15 ;  /* 0x000000000e0f7224 */ /* 0x000fc800078e020f */
[----:B0-----:R-:W-:-:S05]  /*0fd0*/  IMAD.WIDE R2, R15, 0x4, R2 ;  /* 0x000000040f027825 */ /* 0x001fca00078e0202 */
[----:B------:R-:W-:Y:S01]  /*0fe0*/  STG.E desc[UR8][R2.64], R18 ;  /* 0x0000001202007986 */ /* 0x000fe2000c101908 */
[----:B------:R-:W-:Y:S05]  /*0ff0*/  EXIT ;  /* 0x000000000000794d */ /* 0x000fea0003800000 */
.L_x_4:
[----:B------:R-:W-:-:S00]  /*1000*/  BRA `(.L_x_4) ;  /* 0xfffffffc00fc7947 */ /* 0x000fc0000383ffff */
[----:B------:R-:W-:-:S00]  /*1010*/  NOP ;  /* 0x0000000000007918 */ /* 0x000fc00000000000 */
        /* <DEDUP_REMOVED lines=14> */
.L_x_29:


//--------------------- .text._Z27fp_poly_eval_better_barrettPKjiS0_Pji --------------------------
	.section	.text._Z27fp_poly_eval_better_barrettPKjiS0_Pji,"ax",@progbits
	.align	128
        .global         _Z27fp_poly_eval_better_barrettPKjiS0_Pji
        .type           _Z27fp_poly_eval_better_barrettPKjiS0_Pji,@function
        .size           _Z27fp_poly_eval_better_barrettPKjiS0_Pji,(.L_x_30 - _Z27fp_poly_eval_better_barrettPKjiS0_Pji)
        .other          _Z27fp_poly_eval_better_barrettPKjiS0_Pji,@"STO_CUDA_ENTRY STV_DEFAULT"
_Z27fp_poly_eval_better_barrettPKjiS0_Pji:
.text._Z27fp_poly_eval_better_barrettPKjiS0_Pji:
[----:B------:R-:W-:Y:S01]  /*0000*/  LDC R1, c[0x0][0x37c] ;  /* 0x0000df00ff017b82 */ /* 0x000fe20000000800 */
[----:B------:R-:W0:Y:S07]  /*0010*/  S2R R3, SR_TID.X ;  /* 0x0000000000037919 */ /* 0x000e2e0000002100 */
[----:B------:R-:W0:Y:S01]  /*0020*/  S2UR UR4, SR_CTAID.X ;  /* 0x00000000000479c3 */ /* 0x000e220000002500 */
[----:B------:R-:W1:Y:S07]  /*0030*/  LDCU UR5, c[0x0][0x3a0] ;  /* 0x00007400ff0577ac */ /* 0x000e6e0008000800 */
[----:B------:R-:W0:Y:S02]  /*0040*/  LDC R0, c[0x0][0x360] ;  /* 0x0000d800ff007b82 */ /* 0x000e240000000800 */
[----:B0-----:R-:W-:-:S05]  /*0050*/  IMAD R0, R0, UR4, R3 ;  /* 0x0000000400007c24 */ /* 0x001fca000f8e0203 */
[----:B-1----:R-:W-:-:S13]  /*0060*/  ISETP.GE.AND P0, PT, R0, UR5, PT ;  /* 0x0000000500007c0c */ /* 0x002fda000bf06270 */
[----:B------:R-:W-:Y:S05]  /*0070*/  @P0 EXIT ;  /* 0x000000000000094d */ /* 0x000fea0003800000 */
[----:B------:R-:W0:Y:S01]  /*0080*/  LDC R7, c[0x0][0x388] ;  /* 0x0000e200ff077b82 */ /* 0x000e220000000800 */
[----:B------:R-:W1:Y:S07]  /*0090*/  LDCU.64 UR6, c[0x0][0x358] ;  /* 0x00006b00ff0677ac */ /* 0x000e6e0008000a00 */
[----:B------:R-:W2:Y:S01]  /*00a0*/  LDC.64 R2, c[0x0][0x380] ;  /* 0x0000e000ff027b82 */ /* 0x000ea20000000a00 */
[C---:B0-----:R-:W-:Y:S01]  /*00b0*/  ISETP.GE.AND P0, PT, R7.reuse, 0x1, PT ;  /* 0x000000010700780c */ /* 0x041fe20003f06270 */
[----:B--2---:R-:W-:-:S05]  /*00c0*/  IMAD.WIDE R4, R7, 0x4, R2 ;  /* 0x0000000407047825 */ /* 0x004fca00078e0202 */
[----:B-1----:R0:W5:Y:S07]  /*00d0*/  LDG.E R17, desc[UR6][R4.64] ;  /* 0x0000000604117981 */ /* 0x00216e000c1e1900 */
[----:B------:R-:W-:Y:S05]  /*00e0*/  @!P0 BRA `(.L_x_5) ;  /* 0x0000001800ec8947 */ /* 0x000fea0003800000 */
[----:B0-----:R-:W0:Y:S01]  /*00f0*/  LDC.64 R4, c[0x0][0x390] ;  /* 0x0000e400ff047b82 */ /* 0x001e220000000a00 */
[----:B------:R-:W-:-:S07]  /*0100*/  ISETP.GE.U32.AND P0, PT, R7, 0x8, PT ;  /* 0x000000080700780c */ /* 0x000fce0003f06070 */
[----:B------:R-:W1:Y:S01]  /*0110*/  LDC R11, c[0x0][0x388] ;  /* 0x0000e200ff0b7b82 */ /* 0x000e620000000800 */
[----:B------:R-:W-:Y:S01]  /*0120*/  LOP3.LUT R9, R7, 0x7, RZ, 0xc0, !PT ;  /* 0x0000000707097812 */ /* 0x000fe200078ec0ff */
[----:B0-----:R-:W-:-:S05]  /*0130*/  IMAD.WIDE R4, R0, 0x4, R4 ;  /* 0x0000000400047825 */ /* 0x001fca00078e0204 */
[----:B------:R0:W5:Y:S01]  /*0140*/  LDG.E R8, desc[UR6][R4.64] ;  /* 0x0000000604087981 */ /* 0x000162000c1e1900 */
[----:B------:R-:W-:Y:S05]  /*0150*/  @!P0 BRA `(.L_x_6) ;  /* 0x0000000c00888947 */ /* 0x000fea0003800000 */
[----:B------:R-:W2:Y:S01]  /*0160*/  LDC R10, c[0x3][RZ] ;  /* 0x00c00000ff0a7b82 */ /* 0x000ea20000000800 */
[C---:B------:R-:W-:Y:S01]  /*0170*/  LOP3.LUT R6, R7.reuse, 0x7ffffff8, RZ, 0xc0, !PT ;  /* 0x7ffffff807067812 */ /* 0x040fe200078ec0ff */
[----:B-1----:R-:W-:Y:S01]  /*0180*/  VIADD R11, R7, 0xfffffffc ;  /* 0xfffffffc070b7836 */ /* 0x002fe20000000000 */
[----:B------:R-:W1:Y:S03]  /*0190*/  LDCU.64 UR8, c[0x3][0x8] ;  /* 0x00c00100ff0877ac */ /* 0x000e660008000a00 */
[----:B------:R-:W-:-:S07]  /*01a0*/  IMAD.MOV R6, RZ, RZ, -R6 ;  /* 0x000000ffff067224 */ /* 0x000fce00078e0a06 */
.L_x_7:
[----:B0-----:R-:W-:-:S04]  /*01b0*/  VIADD R5, R11, 0x3 ;  /* 0x000000030b057836 */ /* 0x001fc80000000000 */
[----:B------:R-:W-:-:S05]  /*01c0*/  IMAD.WIDE.U32 R4, R5, 0x4, R2 ;  /* 0x0000000405047825 */ /* 0x000fca00078e0002 */
[----:B------:R0:W3:Y:S01]  /*01d0*/  LDG.E R12, desc[UR6][R4.64] ;  /* 0x00000006040c7981 */ /* 0x0000e2000c1e1900 */
[----:B------:R-:W-:-:S04]  /*01e0*/  VIADD R21, R11, 0x2 ;  /* 0x000000020b157836 */ /* 0x000fc80000000000 */
[----:B------:R-:W-:-:S05]  /*01f0*/  IMAD.WIDE.U32 R20, R21, 0x4, R2 ;  /* 0x0000000415147825 */ /* 0x000fca00078e0002 */
[----:B------:R4:W3:Y:S01]  /*0200*/  LDG.E R13, desc[UR6][R20.64] ;  /* 0x00000006140d7981 */ /* 0x0008e2000c1e1900 */
[----:B------:R-:W-:-:S05]  /*0210*/  IADD3 R23, PT, PT, R11, 0x1, RZ ;  /* 0x000000010b177810 */ /* 0x000fca0007ffe0ff */
[----:B------:R-:W-:-:S05]  /*0220*/  IMAD.WIDE.U32 R22, R23, 0x4, R2 ;  /* 0x0000000417167825 */ /* 0x000fca00078e0002 */
[----:B------:R-:W3:Y:S01]  /*0230*/  LDG.E R15, desc[UR6][R22.64] ;  /* 0x00000006160f7981 */ /* 0x000ee2000c1e1900 */
[----:B-----5:R-:W-:Y:S01]  /*0240*/  IMAD.WIDE.U32 R16, R17, R8, RZ ;  /* 0x0000000811107225 */ /* 0x020fe200078e00ff */
[----:B------:R-:W-:-:S03]  /*0250*/  UMOV UR4, URZ ;  /* 0x000000ff00047c82 */ /* 0x000fc60008000000 */
[----:B------:R-:W-:Y:S02]  /*0260*/  VIADD R17, R17, UR4 ;  /* 0x0000000411117c36 */ /* 0x000fe40008000000 */
[----:B------:R-:W-:-:S03]  /*0270*/  IMAD.WIDE.U32 R18, R11, 0x4, R2 ;  /* 0x000000040b127825 */ /* 0x000fc600078e0002 */
[--C-:B0-----:R-:W-:Y:S02]  /*0280*/  SHF.R.U32.HI R5, RZ, 0x1f, R17.reuse ;  /* 0x0000001fff057819 */ /* 0x101fe40000011611 */
[----:B------:R-:W-:Y:S01]  /*0290*/  SHF.R.U64 R4, R16, 0x1f, R17 ;  /* 0x0000001f10047819 */ /* 0x000fe20000001211 */
[----:B------:R0:W3:Y:S02]  /*02a0*/  LDG.E R14, desc[UR6][R18.64] ;  /* 0x00000006120e7981 */ /* 0x0000e4000c1e1900 */
[----:B-1----:R-:W-:-:S04]  /*02b0*/  IMAD R5, R5, UR8, RZ ;  /* 0x0000000805057c24 */ /* 0x002fc8000f8e02ff */
[C---:B----4-:R-:W-:Y:S02]  /*02c0*/  IMAD R21, R4.reuse, UR9, R5 ;  /* 0x0000000904157c24 */ /* 0x050fe4000f8e0205 */
[----:B------:R-:W-:-:S04]  /*02d0*/  IMAD.WIDE.U32 R4, R4, UR8, RZ ;  /* 0x0000000804047c25 */ /* 0x000fc8000f8e00ff */
[----:B------:R-:W-:Y:S02]  /*02e0*/  IMAD.IADD R4, R5, 0x1, R21 ;  /* 0x0000000105047824 */ /* 0x000fe400078e0215 */
[----:B0-----:R-:W-:-:S03]  /*02f0*/  VIADD R19, R11, 0xffffffff ;  /* 0xffffffff0b137836 */ /* 0x001fc60000000000 */
[----:B------:R-:W-:Y:S01]  /*0300*/  SHF.R.U32.HI R4, RZ, 0x1, R4 ;  /* 0x00000001ff047819 */ /* 0x000fe20000011604 */
[----:B------:R-:W-:-:S03]  /*0310*/  IMAD.WIDE.U32 R18, R19, 0x4, R2 ;  /* 0x0000000413127825 */ /* 0x000fc600078e0002 */
[----:B------:R-:W-:-:S05]  /*0320*/  IADD3 R5, P0, PT, RZ, -R4, RZ ;  /* 0x80000004ff057210 */ /* 0x000fca0007f1e0ff */
[----:B------:R-:W-:Y:S02]  /*0330*/  IMAD.X R21, RZ, RZ, -0x1, P0 ;  /* 0xffffffffff157424 */ /* 0x000fe400000e06ff */
[----:B--2---:R-:W-:-:S04]  /*0340*/  IMAD.WIDE.U32 R16, R5, R10, R16 ;  /* 0x0000000a05107225 */ /* 0x004fc800078e0010 */
[-C--:B------:R-:W-:Y:S01]  /*0350*/  IMAD R5, R21, R10.reuse, RZ ;  /* 0x0000000a15057224 */ /* 0x080fe200078e02ff */
[----:B------:R-:W-:-:S03]  /*0360*/  ISETP.GE.U32.AND P0, PT, R16, R10, PT ;  /* 0x0000000a1000720c */ /* 0x000fc60003f06070 */
[----:B------:R-:W-:-:S05]  /*0370*/  IMAD.IADD R4, R17, 0x1, R5 ;  /* 0x0000000111047824 */ /* 0x000fca00078e0205 */
[----:B------:R-:W-:-:S04]  /*0380*/  ISETP.GE.U32.AND.EX P0, PT, R4, RZ, PT, P0 ;  /* 0x000000ff0400720c */ /* 0x000fc80003f06100 */
[----:B------:R-:W-:-:S04]  /*0390*/  SEL R17, R10, RZ, P0 ;  /* 0x000000ff0a117207 */ /* 0x000fc80000000000 */
[----:B------:R-:W-:-:S04]  /*03a0*/  IADD3 R17, PT, PT, -R17, R16, RZ ;  /* 0x0000001011117210 */ /* 0x000fc80007ffe1ff */
[----:B---3--:R-:W-:-:S04]  /*03b0*/  IADD3 R12, P1, PT, R12, R17, RZ ;  /* 0x000000110c0c7210 */ /* 0x008fc80007f3e0ff */
[----:B------:R-:W-:Y:S01]  /*03c0*/  ISETP.GE.U32.AND P0, PT, R12, R10, PT ;  /* 0x0000000a0c00720c */ /* 0x000fe20003f06070 */
[----:B------:R-:W-:-:S05]  /*03d0*/  IMAD.X R4, RZ, RZ, RZ, P1 ;  /* 0x000000ffff047224 */ /* 0x000fca00008e06ff */
[----:B------:R-:W-:-:S04]  /*03e0*/  ISETP.GE.U32.AND.EX P0, PT, R4, RZ, PT, P0 ;  /* 0x000000ff0400720c */ /* 0x000fc80003f06100 */
[----:B------:R-:W-:-:S05]  /*03f0*/  SEL R17, R10, RZ, P0 ;  /* 0x000000ff0a117207 */ /* 0x000fca0000000000 */
[----:B------:R-:W-:Y:S02]  /*0400*/  IMAD.IADD R17, R12, 0x1, -R17 ;  /* 0x000000010c117824 */ /* 0x000fe400078e0a11 */
[----:B------:R0:W2:Y:S02]  /*0410*/  LDG.E R12, desc[UR6][R18.64] ;  /* 0x00000006120c7981 */ /* 0x0000a4000c1e1900 */
[----:B------:R-:W-:-:S04]  /*0420*/  IMAD.WIDE.U32 R16, R17, R8, RZ ;  /* 0x0000000811107225 */ /* 0x000fc800078e00ff */
[----:B------:R-:W-:-:S05]  /*0430*/  VIADD R17, R17, UR4 ;  /* 0x0000000411117c36 */ /* 0x000fca0008000000 */
[--C-:B------:R-:W-:Y:S02]  /*0440*/  SHF.R.U32.HI R5, RZ, 0x1f, R17.reuse ;  /* 0x0000001fff057819 */ /* 0x100fe40000011611 */
[----:B------:R-:W-:-:S03]  /*0450*/  SHF.R.U64 R4, R16, 0x1f, R17 ;  /* 0x0000001f10047819 */ /* 0x000fc60000001211 */
[----:B------:R-:W-:-:S04]  /*0460*/  IMAD R5, R5, UR8, RZ ;  /* 0x0000000805057c24 */ /* 0x000fc8000f8e02ff */
[C---:B------:R-:W-:Y:S02]  /*0470*/  IMAD R21, R4.reuse, UR9, R5 ;  /* 0x0000000904157c24 */ /* 0x040fe4000f8e0205 */
[----:B------:R-:W-:-:S05]  /*0480*/  IMAD.WIDE.U32 R4, R4, UR8, RZ ;  /* 0x0000000804047c25 */ /* 0x000fca000f8e00ff */
[----:B------:R-:W-:-:S04]  /*0490*/  IADD3 R4, PT, PT, R5, R21, RZ ;  /* 0x0000001505047210 */ /* 0x000fc80007ffe0ff */
[----:B------:R-:W-:-:S04]  /*04a0*/  SHF.R.U32.HI R4, RZ, 0x1, R4 ;  /* 0x00000001ff047819 */ /* 0x000fc80000011604 */
[----:B------:R-:W-:-:S05]  /*04b0*/  IADD3 R5, P0, PT, RZ, -R4, RZ ;  /* 0x80000004ff057210 */ /* 0x000fca0007f1e0ff */
[----:B------:R-:W-:Y:S02]  /*04c0*/  IMAD.X R21, RZ, RZ, -0x1, P0 ;  /* 0xffffffffff157424 */ /* 0x000fe400000e06ff */
[----:B------:R-:W-:-:S04]  /*04d0*/  IMAD.WIDE.U32 R16, R5, R10, R16 ;  /* 0x0000000a05107225 */ /* 0x000fc800078e0010 */
[-C--:B------:R-:W-:Y:S01]  /*04e0*/  IMAD R5, R21, R10.reuse, RZ ;  /* 0x0000000a15057224 */ /* 0x080fe200078e02ff */
[----:B------:R-:W-:-:S03]  /*04f0*/  ISETP.GE.U32.AND P0, PT, R16, R10, PT ;  /* 0x0000000a1000720c */ /* 0x000fc60003f06070 */
[----:B------:R-:W-:-:S05]  /*0500*/  IMAD.IADD R4, R17, 0x1, R5 ;  /* 0x0000000111047824 */ /* 0x000fca00078e0205 */
[----:B------:R-:W-:-:S04]  /*0510*/  ISETP.GE.U32.AND.EX P0, PT, R4, RZ, PT, P0 ;  /* 0x000000ff0400720c */ /* 0x000fc80003f06100 */
[----:B------:R-:W-:-:S05]  /*0520*/  SEL R5, R10, RZ, P0 ;  /* 0x000000ff0a057207 */ /* 0x000fca0000000000 */
[----:B------:R-:W-:-:S05]  /*0530*/  IMAD.IADD R16, R16, 0x1, -R5 ;  /* 0x0000000110107824 */ /* 0x000fca00078e0a05 */
[----:B------:R-:W-:-:S04]  /*0540*/  IADD3 R13, P1, PT, R13, R16, RZ ;  /* 0x000000100d0d7210 */ /* 0x000fc80007f3e0ff */
[----:B------:R-:W-:Y:S01]  /*0550*/  ISETP.GE.U32.AND P0, PT, R13, R10, PT ;  /* 0x0000000a0d00720c */ /* 0x000fe20003f06070 */
[----:B------:R-:W-:-:S05]  /*0560*/  IMAD.X R4, RZ, RZ, RZ, P1 ;  /* 0x000000ffff047224 */ /* 0x000fca00008e06ff */
[----:B------:R-:W-:-:S04]  /*0570*/  ISETP.GE.U32.AND.EX P0, PT, R4, RZ, PT, P0 ;  /* 0x000000ff0400720c */ /* 0x000fc80003f06100 */
[----:B------:R-:W-:-:S04]  /*0580*/  SEL R17, R10, RZ, P0 ;  /* 0x000000ff0a117207 */ /* 0x000fc80000000000 */
[----:B------:R-:W-:-:S05]  /*0590*/  IADD3 R17, PT, PT, -R17, R13, RZ ;  /* 0x0000000d11117210 */ /* 0x000fca0007ffe1ff */
[----:B------:R-:W-:-:S04]  /*05a0*/  IMAD.WIDE.U32 R16, R17, R8, RZ ;  /* 0x0000000811107225 */ /* 0x000fc800078e00ff */
[----:B------:R-:W-:Y:S02]  /*05b0*/  VIADD R17, R17, UR4 ;  /* 0x0000000411117c36 */ /* 0x000fe40008000000 */
[----:B0-----:R-:W-:-:S03]  /*05c0*/  VIADD R19, R11, 0xfffffffe ;  /* 0xfffffffe0b137836 */ /* 0x001fc60000000000 */
[--C-:B------:R-:W-:Y:S02]  /*05d0*/  SHF.R.U32.HI R5, RZ, 0x1f, R17.reuse ;  /* 0x0000001fff057819 */ /* 0x100fe40000011611 */
[----:B------:R-:W-:Y:S01]  /*05e0*/  SHF.R.U64 R4, R16, 0x1f, R17 ;  /* 0x0000001f10047819 */ /* 0x000fe20000001211 */
[----:B------:R-:W-:-:S04]  /*05f0*/  IMAD.WIDE.U32 R18, R19, 0x4, R2 ;  /* 0x0000000413127825 */ /* 0x000fc800078e0002 */
[----:B------:R-:W-:Y:S01]  /*0600*/  IMAD R5, R5, UR8, RZ ;  /* 0x0000000805057c24 */ /* 0x000fe2000f8e02ff */
[----:B------:R0:W3:Y:S03]  /*0610*/  LDG.E R13, desc[UR6][R18.64] ;  /* 0x00000006120d7981 */ /* 0x0000e6000c1e1900 */
[C---:B------:R-:W-:Y:S02]  /*0620*/  IMAD R21, R4.reuse, UR9, R5 ;  /* 0x0000000904157c24 */ /* 0x040fe4000f8e0205 */
[----:B------:R-:W-:-:S04]  /*0630*/  IMAD.WIDE.U32 R4, R4, UR8, RZ ;  /* 0x0000000804047c25 */ /* 0x000fc8000f8e00ff */
[----:B------:R-:W-:-:S05]  /*0640*/  IMAD.IADD R4, R5, 0x1, R21 ;  /* 0x0000000105047824 */ /* 0x000fca00078e0215 */
[----:B------:R-:W-:-:S04]  /*0650*/  SHF.R.U32.HI R4, RZ, 0x1, R4 ;  /* 0x00000001ff047819 */ /* 0x000fc80000011604 */
[----:B------:R-:W-:-:S05]  /*0660*/  IADD3 R5, P0, PT, RZ, -R4, RZ ;  /* 0x80000004ff057210 */ /* 0x000fca0007f1e0ff */
[----:B------:R-:W-:Y:S02]  /*0670*/  IMAD.X R21, RZ, RZ, -0x1, P0 ;  /* 0xffffffffff157424 */ /* 0x000fe400000e06ff */
[----:B------:R-:W-:-:S04]  /*0680*/  IMAD.WIDE.U32 R16, R5, R10, R16 ;  /* 0x0000000a05107225 */ /* 0x000fc800078e0010 */
[-C--:B------:R-:W-:Y:S01]  /*0690*/  IMAD R5, R21, R10.reuse, RZ ;  /* 0x0000000a15057224 */ /* 0x080fe200078e02ff */
[----:B------:R-:W-:-:S04]  /*06a0*/  ISETP.GE.U32.AND P0, PT, R16, R10, PT ;  /* 0x0000000a1000720c */ /* 0x000fc80003f06070 */
[----:B------:R-:W-:-:S04]  /*06b0*/  IADD3 R4, PT, PT, R17, R5, RZ ;  /* 0x0000000511047210 */ /* 0x000fc80007ffe0ff */
[----:B------:R-:W-:-:S04]  /*06c0*/  ISETP.GE.U32.AND.EX P0, PT, R4, RZ, PT, P0 ;  /* 0x000000ff0400720c */ /* 0x000fc80003f06100 */
[----:B------:R-:W-:-:S05]  /*06d0*/  SEL R5, R10, RZ, P0 ;  /* 0x000000ff0a057207 */ /* 0x000fca0000000000 */
[----:B------:R-:W-:-:S05]  /*06e0*/  IMAD.IADD R16, R16, 0x1, -R5 ;  /* 0x0000000110107824 */ /* 0x000fca00078e0a05 */
[----:B------:R-:W-:-:S04]  /*06f0*/  IADD3 R15, P1, PT, R15, R16, RZ ;  /* 0x000000100f0f7210 */ /* 0x000fc80007f3e0ff */
[----:B------:R-:W-:Y:S01]  /*0700*/  ISETP.GE.U32.AND P0, PT, R15, R10, PT ;  /* 0x0000000a0f00720c */ /* 0x000fe20003f06070 */
[----:B------:R-:W-:-:S05]  /*0710*/  IMAD.X R4, RZ, RZ, RZ, P1 ;  /* 0x000000ffff047224 */ /* 0x000fca00008e06ff */
[----:B------:R-:W-:-:S04]  /*0720*/  ISETP.GE.U32.AND.EX P0, PT, R4, RZ, PT, P0 ;  /* 0x000000ff0400720c */ /* 0x000fc80003f06100 */
[----:B------:R-:W-:-:S05]  /*0730*/  SEL R17, R10, RZ, P0 ;  /* 0x000000ff0a117207 */ /* 0x000fca0000000000 */
[----:B------:R-:W-:-:S04]  /*0740*/  IMAD.IADD R17, R15, 0x1, -R17 ;  /* 0x000000010f117824 */ /* 0x000fc800078e0a11 */
[----:B------:R-:W-:-:S05]  /*0750*/  IMAD.WIDE.U32 R16, R17, R8, RZ ;  /* 0x0000000811107225 */ /* 0x000fca00078e00ff */
[----:B------:R-:W-:Y:S01]  /*0760*/  IADD3 R17, PT, PT, R17, UR4, RZ ;  /* 0x0000000411117c10 */ /* 0x000fe2000fffe0ff */
[----:B0-----:R-:W-:-:S03]  /*0770*/  VIADD R19, R11, 0xfffffffd ;  /* 0xfffffffd0b137836 */ /* 0x001fc60000000000 */
[----:B------:R-:W-:Y:S01]  /*0780*/  SHF.R.U32.HI R5, RZ, 0x1f, R17 ;  /* 0x0000001fff057819 */ /* 0x000fe20000011611 */
[----:B------:R-:W-:Y:S01]  /*0790*/  IMAD.WIDE.U32 R18, R19, 0x4, R2 ;  /* 0x0000000413127825 */ /* 0x000fe200078e0002 */
[----:B------:R-:W-:-:S03]  /*07a0*/  SHF.R.U64 R4, R16, 0x1f, R17 ;  /* 0x0000001f10047819 */ /* 0x000fc60000001211 */
[----:B------:R-:W-:Y:S01]  /*07b0*/  IMAD R5, R5, UR8, RZ ;  /* 0x0000000805057c24 */ /* 0x000fe2000f8e02ff */
[----:B------:R0:W4:Y:S03]  /*07c0*/  LDG.E R15, desc[UR6][R18.64] ;  /* 0x00000006120f7981 */ /* 0x000126000c1e1900 */
        /* <DEDUP_REMOVED lines=11> */
[----:B------:R-:W-:-:S04]  /*0880*/  SEL R17, R10, RZ, P0 ;  /* 0x000000ff0a117207 */ /* 0x000fc80000000000 */
[----:B------:R-:W-:-:S04]  /*0890*/  IADD3 R17, PT, PT, -R17, R16, RZ ;  /* 0x0000001011117210 */ /* 0x000fc80007ffe1ff */
        /* <DEDUP_REMOVED lines=9> */
[--C-:B------:R-:W-:Y:S02]  /*0930*/  SHF.R.U32.HI R5, RZ, 0x1f, R17.reuse ;  /* 0x0000001fff057819 */ /* 0x100fe40000011611 */
[----:B------:R-:W-:Y:S01]  /*0940*/  SHF.R.U64 R4, R16, 0x1f, R17 ;  /* 0x0000001f10047819 */ /* 0x000fe20000001211 */
[----:B------:R-:W-:-:S04]  /*0950*/  IMAD.WIDE.U32 R18, R19, 0x4, R2 ;  /* 0x0000000413127825 */ /* 0x000fc800078e0002 */
        /* <DEDUP_REMOVED lines=15> */
[----:B--2---:R-:W-:-:S04]  /*0a50*/  IADD3 R12, P1, PT, R12, R17, RZ ;  /* 0x000000110c0c7210 */ /* 0x004fc80007f3e0ff */
[----:B------:R-:W-:Y:S01]  /*0a60*/  ISETP.GE.U32.AND P0, PT, R12, R10, PT ;  /* 0x0000000a0c00720c */ /* 0x000fe20003f06070 */
[----:B------:R-:W-:-:S05]  /*0a70*/  IMAD.X R4, RZ, RZ, RZ, P1 ;  /* 0x000000ffff047224 */ /* 0x000fca00008e06ff */
[----:B------:R-:W-:-:S04]  /*0a80*/  ISETP.GE.U32.AND.EX P0, PT, R4, RZ, PT, P0 ;  /* 0x000000ff0400720c */ /* 0x000fc80003f06100 */
[----:B------:R-:W-:-:S05]  /*0a90*/  SEL R5, R10, RZ, P0 ;  /* 0x000000ff0a057207 */ /* 0x000fca0000000000 */
[----:B------:R-:W-:-:S04]  /*0aa0*/  IMAD.IADD R5, R12, 0x1, -R5 ;  /* 0x000000010c057824 */ /* 0x000fc800078e0a05 */
[----:B------:R-:W-:-:S04]  /*0ab0*/  IMAD.WIDE.U32 R4, R5, R8, RZ ;  /* 0x0000000805047225 */ /* 0x000fc800078e00ff */
[----:B------:R-:W-:-:S05]  /*0ac0*/  VIADD R5, R5, UR4 ;  /* 0x0000000405057c36 */ /* 0x000fca0008000000 */
[--C-:B------:R-:W-:Y:S02]  /*0ad0*/  SHF.R.U32.HI R12, RZ, 0x1f, R5.reuse ;  /* 0x0000001fff0c7819 */ /* 0x100fe40000011605 */
[----:B------:R-:W-:-:S03]  /*0ae0*/  SHF.R.U64 R16, R4, 0x1f, R5 ;  /* 0x0000001f04107819 */ /* 0x000fc60000001205 */
[----:B------:R-:W-:-:S04]  /*0af0*/  IMAD R17, R12, UR8, RZ ;  /* 0x000000080c117c24 */ /* 0x000fc8000f8e02ff */
[C---:B0-----:R-:W-:Y:S02]  /*0b00*/  IMAD R19, R16.reuse, UR9, R17 ;  /* 0x0000000910137c24 */ /* 0x041fe4000f8e0211 */
        /* <DEDUP_REMOVED lines=12> */
[----:B---3--:R-:W-:-:S04]  /*0bd0*/  IADD3 R13, P1, PT, R13, R4, RZ ;  /* 0x000000040d0d7210 */ /* 0x008fc80007f3e0ff */
[----:B------:R-:W-:Y:S02]  /*0be0*/  ISETP.GE.U32.AND P0, PT, R13, R10, PT ;  /* 0x0000000a0d00720c */ /* 0x000fe40003f06070 */
[----:B------:R-:W-:-:S04]  /*0bf0*/  IADD3.X R4, PT, PT, RZ, RZ, RZ, P1, !PT ;  /* 0x000000ffff047210 */ /* 0x000fc80000ffe4ff */
        /* <DEDUP_REMOVED lines=8> */
[C---:B------:R-:W-:Y:S02]  /*0c80*/  IMAD R17, R12.reuse, UR9, R13 ;  /* 0x000000090c117c24 */ /* 0x040fe4000f8e020d */
[----:B------:R-:W-:-:S04]  /*0c90*/  IMAD.WIDE.U32 R12, R12, UR8, RZ ;  /* 0x000000080c0c7c25 */ /* 0x000fc8000f8e00ff */
[----:B------:R-:W-:-:S05]  /*0ca0*/  IMAD.IADD R12, R13, 0x1, R17 ;  /* 0x000000010d0c7824 */ /* 0x000fca00078e0211 */
[----:B------:R-:W-:-:S04]  /*0cb0*/  SHF.R.U32.HI R12, RZ, 0x1, R12 ;  /* 0x00000001ff0c7819 */ /* 0x000fc8000001160c */
[----:B------:R-:W-:-:S04]  /*0cc0*/  IADD3 R13, P0, PT, RZ, -R12, RZ ;  /* 0x8000000cff0d7210 */ /* 0x000fc80007f1e0ff */
[----:B------:R-:W-:Y:S01]  /*0cd0*/  IADD3.X R17, PT, PT, RZ, -0x1, RZ, P0, !PT ;  /* 0xffffffffff117810 */ /* 0x000fe200007fe4ff */
[----:B------:R-:W-:-:S04]  /*0ce0*/  IMAD.WIDE.U32 R4, R13, R10, R4 ;  /* 0x0000000a0d047225 */ /* 0x000fc800078e0004 */
[-C--:B------:R-:W-:Y:S01]  /*0cf0*/  IMAD R13, R17, R10.reuse, RZ ;  /* 0x0000000a110d7224 */ /* 0x080fe200078e02ff */
[----:B------:R-:W-:-:S03]  /*0d00*/  ISETP.GE.U32.AND P0, PT, R4, R10, PT ;  /* 0x0000000a0400720c */ /* 0x000fc60003f06070 */
[----:B------:R-:W-:-:S05]  /*0d10*/  IMAD.IADD R5, R5, 0x1, R13 ;  /* 0x0000000105057824 */ /* 0x000fca00078e020d */
[----:B------:R-:W-:-:S04]  /*0d20*/  ISETP.GE.U32.AND.EX P0, PT, R5, RZ, PT, P0 ;  /* 0x000000ff0500720c */ /* 0x000fc80003f06100 */
[----:B------:R-:W-:-:S05]  /*0d30*/  SEL R5, R10, RZ, P0 ;  /* 0x000000ff0a057207 */ /* 0x000fca0000000000 */
[----:B------:R-:W-:-:S05]  /*0d40*/  IMAD.IADD R4, R4, 0x1, -R5 ;  /* 0x0000000104047824 */ /* 0x000fca00078e0a05 */
[----:B----4-:R-:W-:-:S04]  /*0d50*/  IADD3 R15, P1, PT, R15, R4, RZ ;  /* 0x000000040f0f7210 */ /* 0x010fc80007f3e0ff */
[----:B------:R-:W-:Y:S01]  /*0d60*/  ISETP.GE.U32.AND P0, PT, R15, R10, PT ;  /* 0x0000000a0f00720c */ /* 0x000fe20003f06070 */
[----:B------:R-:W-:-:S05]  /*0d70*/  IMAD.X R4, RZ, RZ, RZ, P1 ;  /* 0x000000ffff047224 */ /* 0x000fca00008e06ff */
[----:B------:R-:W-:-:S04]  /*0d80*/  ISETP.GE.U32.AND.EX P0, PT, R4, RZ, PT, P0 ;  /* 0x000000ff0400720c */ /* 0x000fc80003f06100 */
[----:B------:R-:W-:-:S04]  /*0d90*/  SEL R5, R10, RZ, P0 ;  /* 0x000000ff0a057207 */ /* 0x000fc80000000000 */
[----:B------:R-:W-:-:S05]  /*0da0*/  IADD3 R5, PT, PT, -R5, R15, RZ ;  /* 0x0000000f05057210 */ /* 0x000fca0007ffe1ff */
[----:B------:R-:W-:-:S04]  /*0db0*/  IMAD.WIDE.U32 R4, R5, R8, RZ ;  /* 0x0000000805047225 */ /* 0x000fc800078e00ff */
[----:B------:R-:W-:-:S05]  /*0dc0*/  VIADD R5, R5, UR4 ;  /* 0x0000000405057c36 */ /* 0x000fca0008000000 */
[--C-:B------:R-:W-:Y:S02]  /*0dd0*/  SHF.R.U32.HI R12, RZ, 0x1f, R5.reuse ;  /* 0x0000001fff0c7819 */ /* 0x100fe40000011605 */
[----:B------:R-:W-:-:S03]  /*0de0*/  SHF.R.U64 R15, R4, 0x1f, R5 ;  /* 0x0000001f040f7819 */ /* 0x000fc60000001205 */
[----:B------:R-:W-:Y:S02]  /*0df0*/  IMAD R16, R12, UR8, RZ ;  /* 0x000000080c107c24 */ /* 0x000fe4000f8e02ff */
[----:B------:R-:W-:-:S04]  /*0e00*/  IMAD.WIDE.U32 R12, R15, UR8, RZ ;  /* 0x000000080f0c7c25 */ /* 0x000fc8000f8e00ff */
[----:B------:R-:W-:-:S04]  /*0e10*/  IMAD R12, R15, UR9, R16 ;  /* 0x000000090f0c7c24 */ /* 0x000fc8000f8e0210 */
        /* <DEDUP_REMOVED lines=10> */
[----:B------:R-:W-:Y:S02]  /*0ec0*/  IMAD.IADD R5, R4, 0x1, -R5 ;  /* 0x0000000104057824 */ /* 0x000fe400078e0a05 */
[----:B------:R-:W-:-:S03]  /*0ed0*/  VIADD R6, R6, 0x8 ;  /* 0x0000000806067836 */ /* 0x000fc60000000000 */
[----:B------:R-:W-:-:S05]  /*0ee0*/  IADD3 R14, P1, PT, R14, R5, RZ ;  /* 0x000000050e0e7210 */ /* 0x000fca0007f3e0ff */
[----:B------:R-:W-:Y:S01]  /*0ef0*/  IMAD.X R4, RZ, RZ, RZ, P1 ;  /* 0x000000ffff047224 */ /* 0x000fe200008e06ff */
[----:B------:R-:W-:Y:S02]  /*0f00*/  ISETP.NE.AND P1, PT, R6, RZ, PT ;  /* 0x000000ff0600720c */ /* 0x000fe40003f25270 */
[----:B------:R-:W-:-:S04]  /*0f10*/  ISETP.GE.U32.AND P0, PT, R14, R10, PT ;  /* 0x0000000a0e00720c */ /* 0x000fc80003f06070 */
[----:B------:R-:W-:-:S04]  /*0f20*/  ISETP.GE.U32.AND.EX P0, PT, R4, RZ, PT, P0 ;  /* 0x000000ff0400720c */ /* 0x000fc80003f06100 */
[----:B------:R-:W-:Y:S02]  /*0f30*/  SEL R17, R10, RZ, P0 ;  /* 0x000000ff0a117207 */ /* 0x000fe40000000000 */
[----:B------:R-:W-:-:S03]  /*0f40*/  IADD3 R11, PT, PT, R11, -0x8, RZ ;  /* 0xfffffff80b0b7810 */ /* 0x000fc60007ffe0ff */
[----:B------:R-:W-:Y:S01]  /*0f50*/  IMAD.IADD R17, R14, 0x1, -R17 ;  /* 0x000000010e117824 */ /* 0x000fe200078e0a11 */
[----:B------:R-:W-:Y:S06]  /*0f60*/  @P1 BRA `(.L_x_7) ;  /* 0xfffffff000901947 */ /* 0x000fec000383ffff */
[----:B------:R-:W-:-:S07]  /*0f70*/  VIADD R11, R11, 0x4 ;  /* 0x000000040b0b7836 */ /* 0x000fce0000000000 */
.L_x_6:
[----:B------:R-:W-:-:S13]  /*0f80*/  ISETP.NE.AND P0, PT, R9, RZ, PT ;  /* 0x000000ff0900720c */ /* 0x000fda0003f05270 */
[----:B------:R-:W-:Y:S05]  /*0f90*/  @!P0 BRA `(.L_x_5) ;  /* 0x0000000c00408947 */ /* 0x000fea0003800000 */
[----:B------:R-:W-:Y:S02]  /*0fa0*/  ISETP.GE.U32.AND P0, PT, R9, 0x4, PT ;  /* 0x000000040900780c */ /* 0x000fe40003f06070 */
[----:B------:R-:W-:-:S04]  /*0fb0*/  LOP3.LUT R16, R7, 0x3, RZ, 0xc0, !PT ;  /* 0x0000000307107812 */ /* 0x000fc800078ec0ff */
[----:B------:R-:W-:-:S07]  /*0fc0*/  ISETP.NE.AND P1, PT, R16, RZ, PT ;  /* 0x000000ff1000720c */ /* 0x000fce0003f25270 */
[----:B------:R-:W-:Y:S06]  /*0fd0*/  @!P0 BRA `(.L_x_8) ;  /* 0x0000000400bc8947 */ /* 0x000fec0003800000 */
[C---:B01----:R-:W-:Y:S01]  /*0fe0*/  VIADD R5, R11.reuse, 0xffffffff ;  /* 0xffffffff0b057836 */ /* 0x043fe20000000000 */
[C---:B------:R-:W-:Y:S01]  /*0ff0*/  IADD3 R15, PT, PT, R11.reuse, -0x2, RZ ;  /* 0xfffffffe0b0f7810 */ /* 0x040fe20007ffe0ff */
[----:B------:R-:W-:Y:S01]  /*1000*/  VIADD R19, R11, 0xfffffffd ;  /* 0xfffffffd0b137836 */ /* 0x000fe20000000000 */
[----:B------:R-:W0:Y:S01]  /*1010*/  LDCU.64 UR8, c[0x3][0x8] ;  /* 0x00c00100ff0877ac */ /* 0x000e220008000a00 */
[----:B------:R-:W-:-:S05]  /*1020*/  IMAD.WIDE.U32 R4, R5, 0x4, R2 ;  /* 0x0000000405047825 */ /* 0x000fca00078e0002 */
[----:B------:R1:W2:Y:S01]  /*1030*/  LDG.E R10, desc[UR6][R4.64] ;  /* 0x00000006040a7981 */ /* 0x0002a2000c1e1900 */
[----:B------:R-:W-:-:S05]  /*1040*/  IMAD.WIDE.U32 R14, R15, 0x4, R2 ;  /* 0x000000040f0e7825 */ /* 0x000fca00078e0002 */
[----:B------:R3:W4:Y:S01]  /*1050*/  LDG.E R9, desc[UR6][R14.64] ;  /* 0x000000060e097981 */ /* 0x000722000c1e1900 */
[----:B------:R-:W-:-:S05]  /*1060*/  IMAD.WIDE.U32 R18, R19, 0x4, R2 ;  /* 0x0000000413127825 */ /* 0x000fca00078e0002 */
[----:B------:R-:W4:Y:S01]  /*1070*/  LDG.E R6, desc[UR6][R18.64] ;  /* 0x0000000612067981 */ /* 0x000f22000c1e1900 */
[----:B-----5:R-:W-:Y:S01]  /*1080*/  IMAD.WIDE.U32 R12, R17, R8, RZ ;  /* 0x00000008110c7225 */ /* 0x020fe200078e00ff */
[----:B------:R-:W-:-:S03]  /*1090*/  UMOV UR4, URZ ;  /* 0x000000ff00047c82 */ /* 0x000fc60008000000 */
[----:B------:R-:W-:Y:S02]  /*10a0*/  VIADD R13, R13, UR4 ;  /* 0x000000040d0d7c36 */ /* 0x000fe40008000000 */
[----:B------:R-:W-:-:S03]  /*10b0*/  VIADD R11, R11, 0xfffffffc ;  /* 0xfffffffc0b0b7836 */ /* 0x000fc60000000000 */
[----:B-1----:R-:W-:Y:S01]  /*10c0*/  SHF.R.U32.HI R4, RZ, 0x1f, R13 ;  /* 0x0000001fff047819 */ /* 0x002fe2000001160d */
[----:B------:R-:W-:Y:S01]  /*10d0*/  IMAD.WIDE.U32 R20, R11, 0x4, R2 ;  /* 0x000000040b147825 */ /* 0x000fe200078e0002 */
[----:B---3--:R-:W-:-:S03]  /*10e0*/  SHF.R.U64 R14, R12, 0x1f, R13 ;  /* 0x0000001f0c0e7819 */ /* 0x008fc6000000120d */
[----:B0-----:R-:W-:Y:S01]  /*10f0*/  IMAD R15, R4, UR8, RZ ;  /* 0x00000008040f7c24 */ /* 0x001fe2000f8e02ff */
[----:B------:R-:W3:Y:S01]  /*1100*/  LDG.E R5, desc[UR6][R20.64] ;  /* 0x0000000614057981 */ /* 0x000ee2000c1e1900 */
[----:B------:R-:W0:Y:S02]  /*1110*/  LDC R4, c[0x3][RZ] ;  /* 0x00c00000ff047b82 */ /* 0x000e240000000800 */
[C---:B------:R-:W-:Y:S02]  /*1120*/  IMAD R17, R14.reuse, UR9, R15 ;  /* 0x000000090e117c24 */ /* 0x040fe4000f8e020f */
[----:B------:R-:W-:-:S05]  /*1130*/  IMAD.WIDE.U32 R14, R14, UR8, RZ ;  /* 0x000000080e0e7c25 */ /* 0x000fca000f8e00ff */
[----:B------:R-:W-:-:S04]  /*1140*/  IADD3 R14, PT, PT, R15, R17, RZ ;  /* 0x000000110f0e7210 */ /* 0x000fc80007ffe0ff */
[----:B------:R-:W-:-:S04]  /*1150*/  SHF.R.U32.HI R14, RZ, 0x1, R14 ;  /* 0x00000001ff0e7819 */ /* 0x000fc8000001160e */
[----:B------:R-:W-:-:S05]  /*1160*/  IADD3 R15, P0, PT, RZ, -R14, RZ ;  /* 0x8000000eff0f7210 */ /* 0x000fca0007f1e0ff */
[----:B------:R-:W-:Y:S02]  /*1170*/  IMAD.X R17, RZ, RZ, -0x1, P0 ;  /* 0xffffffffff117424 */ /* 0x000fe400000e06ff */
[----:B0-----:R-:W-:-:S04]  /*1180*/  IMAD.WIDE.U32 R12, R15, R4, R12 ;  /* 0x000000040f0c7225 */ /* 0x001fc800078e000c */
[-C--:B------:R-:W-:Y:S01]  /*1190*/  IMAD R15, R17, R4.reuse, RZ ;  /* 0x00000004110f7224 */ /* 0x080fe200078e02ff */
[----:B------:R-:W-:-:S03]  /*11a0*/  ISETP.GE.U32.AND P0, PT, R12, R4, PT ;  /* 0x000000040c00720c */ /* 0x000fc60003f06070 */
[----:B------:R-:W-:-:S05]  /*11b0*/  IMAD.IADD R13, R13, 0x1, R15 ;  /* 0x000000010d0d7824 */ /* 0x000fca00078e020f */
[----:B------:R-:W-:-:S04]  /*11c0*/  ISETP.GE.U32.AND.EX P0, PT, R13, RZ, PT, P0 ;  /* 0x000000ff0d00720c */ /* 0x000fc80003f06100 */
[----:B------:R-:W-:-:S05]  /*11d0*/  SEL R13, R4, RZ, P0 ;  /* 0x000000ff040d7207 */ /* 0x000fca0000000000 */
[----:B------:R-:W-:-:S05]  /*11e0*/  IMAD.IADD R13, R12, 0x1, -R13 ;  /* 0x000000010c0d7824 */ /* 0x000fca00078e0a0d */
[----:B--2---:R-:W-:-:S04]  /*11f0*/  IADD3 R10, P2, PT, R10, R13, RZ ;  /* 0x0000000d0a0a7210 */ /* 0x004fc80007f5e0ff */
        /* <DEDUP_REMOVED lines=54> */
[----:B------:R-:W-:-:S04]  /*1560*/  IADD3 R13, PT, PT, R13, UR4, RZ ;  /* 0x000000040d0d7c10 */ /* 0x000fc8000fffe0ff */
        /* <DEDUP_REMOVED lines=21> */
[----:B------:R-:W-:-:S07]  /*16c0*/  IMAD.IADD R17, R5, 0x1, -R4 ;  /* 0x0000000105117824 */ /* 0x000fce00078e0a04 */
.L_x_8:
[----:B------:R-:W-:Y:S05]  /*16d0*/  @!P1 BRA `(.L_x_5) ;  /* 0x0000000400709947 */ /* 0x000fea0003800000 */
[----:B------:R-:W-:Y:S02]  /*16e0*/  ISETP.NE.AND P0, PT, R16, 0x1, PT ;  /* 0x000000011000780c */ /* 0x000fe40003f05270 */
[----:B------:R-:W-:-:S04]  /*16f0*/  LOP3.LUT R7, R7, 0x1, RZ, 0xc0, !PT ;  /* 0x0000000107077812 */ /* 0x000fc800078ec0ff */
[----:B------:R-:W-:-:S07]  /*1700*/  ISETP.NE.U32.AND P1, PT, R7, 0x1, PT ;  /* 0x000000010700780c */ /* 0x000fce0003f25070 */
[----:B------:R-:W-:Y:S06]  /*1710*/  @!P0 BRA `(.L_x_9) ;  /* 0x0000000000e48947 */ /* 0x000fec0003800000 */
[----:B-1----:R-:W-:Y:S01]  /*1720*/  VIADD R13, R11, 0xffffffff ;  /* 0xffffffff0b0d7836 */ /* 0x002fe20000000000 */
[----:B------:R-:W1:Y:S03]  /*1730*/  LDCU.64 UR8, c[0x3][0x8] ;  /* 0x00c00100ff0877ac */ /* 0x000e660008000a00 */
[----:B------:R-:W-:-:S05]  /*1740*/  IMAD.WIDE.U32 R12, R13, 0x4, R2 ;  /* 0x000000040d0c7825 */ /* 0x000fca00078e0002 */
[----:B------:R2:W3:Y:S01]  /*1750*/  LDG.E R9, desc[UR6][R12.64] ;  /* 0x000000060c097981 */ /* 0x0004e2000c1e1900 */
[----:B------:R-:W-:-:S05]  /*1760*/  IADD3 R11, PT, PT, R11, -0x2, RZ ;  /* 0xfffffffe0b0b7810 */ /* 0x000fca0007ffe0ff */
[----:B------:R-:W-:-:S05]  /*1770*/  IMAD.WIDE.U32 R14, R11, 0x4, R2 ;  /* 0x000000040b0e7825 */ /* 0x000fca00078e0002 */
[----:B0-----:R-:W4:Y:S01]  /*1780*/  LDG.E R4, desc[UR6][R14.64] ;  /* 0x000000060e047981 */ /* 0x001f22000c1e1900 */
[----:B-----5:R-:W-:Y:S01]  /*1790*/  IMAD.WIDE.U32 R6, R17, R8, RZ ;  /* 0x0000000811067225 */ /* 0x020fe200078e00ff */
[----:B------:R-:W-:-:S03]  /*17a0*/  UMOV UR4, URZ ;  /* 0x000000ff00047c82 */ /* 0x000fc60008000000 */
[----:B------:R-:W-:-:S05]  /*17b0*/  VIADD R7, R7, UR4 ;  /* 0x0000000407077c36 */ /* 0x000fca0008000000 */
[--C-:B------:R-:W-:Y:S02]  /*17c0*/  SHF.R.U32.HI R5, RZ, 0x1f, R7.reuse ;  /* 0x0000001fff057819 */ /* 0x100fe40000011607 */
[----:B------:R-:W-:-:S03]  /*17d0*/  SHF.R.U64 R10, R6, 0x1f, R7 ;  /* 0x0000001f060a7819 */ /* 0x000fc60000001207 */
[----:B-1----:R-:W-:Y:S02]  /*17e0*/  IMAD R17, R5, UR8, RZ ;  /* 0x0000000805117c24 */ /* 0x002fe4000f8e02ff */
[----:B------:R-:W0:Y:S01]  /*17f0*/  LDC R5, c[0x3][RZ] ;  /* 0x00c00000ff057b82 */ /* 0x000e220000000800 */
[----:B--2---:R-:W-:-:S04]  /*1800*/  IMAD.WIDE.U32 R12, R10, UR8, RZ ;  /* 0x000000080a0c7c25 */ /* 0x004fc8000f8e00ff */
[----:B------:R-:W-:-:S04]  /*1810*/  IMAD R17, R10, UR9, R17 ;  /* 0x000000090a117c24 */ /* 0x000fc8000f8e0211 */
[----:B------:R-:W-:-:S05]  /*1820*/  IMAD.IADD R12, R13, 0x1, R17 ;  /* 0x000000010d0c7824 */ /* 0x000fca00078e0211 */
[----:B------:R-:W-:-:S04]  /*1830*/  SHF.R.U32.HI R12, RZ, 0x1, R12 ;  /* 0x00000001ff0c7819 */ /* 0x000fc8000001160c */
[----:B------:R-:W-:-:S05]  /*1840*/  IADD3 R12, P0, PT, RZ, -R12, RZ ;  /* 0x8000000cff0c7210 */ /* 0x000fca0007f1e0ff */
[----:B------:R-:W-:Y:S02]  /*1850*/  IMAD.X R10, RZ, RZ, -0x1, P0 ;  /* 0xffffffffff0a7424 */ /* 0x000fe400000e06ff */
[----:B0-----:R-:W-:-:S04]  /*1860*/  IMAD.WIDE.U32 R6, R12, R5, R6 ;  /* 0x000000050c067225 */ /* 0x001fc800078e0006 */
[-C--:B------:R-:W-:Y:S01]  /*1870*/  IMAD R13, R10, R5.reuse, RZ ;  /* 0x000000050a0d7224 */ /* 0x080fe200078e02ff */
[----:B------:R-:W-:-:S04]  /*1880*/  ISETP.GE.U32.AND P0, PT, R6, R5, PT ;  /* 0x000000050600720c */ /* 0x000fc80003f06070 */
[----:B------:R-:W-:-:S04]  /*1890*/  IADD3 R13, PT, PT, R7, R13, RZ ;  /* 0x0000000d070d7210 */ /* 0x000fc80007ffe0ff */
[----:B------:R-:W-:-:S04]  /*18a0*/  ISETP.GE.U32.AND.EX P0, PT, R13, RZ, PT, P0 ;  /* 0x000000ff0d00720c */ /* 0x000fc80003f06100 */
[----:B------:R-:W-:-:S05]  /*18b0*/  SEL R7, R5, RZ, P0 ;  /* 0x000000ff05077207 */ /* 0x000fca0000000000 */
[----:B------:R-:W-:-:S05]  /*18c0*/  IMAD.IADD R6, R6, 0x1, -R7 ;  /* 0x0000000106067824 */ /* 0x000fca00078e0a07 */
[----:B---3--:R-:W-:-:S04]  /*18d0*/  IADD3 R6, P2, PT, R9, R6, RZ ;  /* 0x0000000609067210 */ /* 0x008fc80007f5e0ff */
        /* <DEDUP_REMOVED lines=23> */
[----:B----4-:R-:W-:-:S04]  /*1a50*/  IADD3 R4, P2, PT, R4, R7, RZ ;  /* 0x0000000704047210 */ /* 0x010fc80007f5e0ff */
[----:B------:R-:W-:Y:S01]  /*1a60*/  ISETP.GE.U32.AND P0, PT, R4, R5, PT ;  /* 0x000000050400720c */ /* 0x000fe20003f06070 */
[----:B------:R-:W-:-:S05]  /*1a70*/  IMAD.X R6, RZ, RZ, RZ, P2 ;  /* 0x000000ffff067224 */ /* 0x000fca00010e06ff */
[----:B------:R-:W-:-:S04]  /*1a80*/  ISETP.GE.U32.AND.EX P0, PT, R6, RZ, PT, P0 ;  /* 0x000000ff0600720c */ /* 0x000fc80003f06100 */
[----:B------:R-:W-:-:S05]  /*1a90*/  SEL R5, R5, RZ, P0 ;  /* 0x000000ff05057207 */ /* 0x000fca0000000000 */
[----:B------:R-:W-:-:S07]  /*1aa0*/  IMAD.IADD R17, R4, 0x1, -R5 ;  /* 0x0000000104117824 */ /* 0x000fce00078e0a05 */
.L_x_9:
[----:B------:R-:W-:Y:S05]  /*1ab0*/  @P1 BRA `(.L_x_5) ;  /* 0x0000000000781947 */ /* 0x000fea0003800000 */
[----:B-1----:R-:W-:Y:S01]  /*1ac0*/  VIADD R11, R11, 0xffffffff ;  /* 0xffffffff0b0b7836 */ /* 0x002fe20000000000 */
[----:B------:R-:W1:Y:S03]  /*1ad0*/  LDCU.64 UR8, c[0x3][0x8] ;  /* 0x00c00100ff0877ac */ /* 0x000e660008000a00 */
[----:B------:R-:W-:-:S06]  /*1ae0*/  IMAD.WIDE.U32 R2, R11, 0x4, R2 ;  /* 0x000000040b027825 */ /* 0x000fcc00078e0002 */
[----:B------:R2:W3:Y:S01]  /*1af0*/  LDG.E R2, desc[UR6][R2.64] ;  /* 0x0000000602027981 */ /* 0x0004e2000c1e1900 */
[----:B-----5:R-:W-:Y:S01]  /*1b00*/  IMAD.WIDE.U32 R8, R17, R8, RZ ;  /* 0x0000000811087225 */ /* 0x020fe200078e00ff */
[----:B------:R-:W-:Y:S01]  /*1b10*/  UMOV UR4, URZ ;  /* 0x000000ff00047c82 */ /* 0x000fe20008000000 */
[----:B------:R-:W4:Y:S03]  /*1b20*/  LDC R17, c[0x3][RZ] ;  /* 0x00c00000ff117b82 */ /* 0x000f260000000800 */
[----:B------:R-:W-:-:S04]  /*1b30*/  IADD3 R9, PT, PT, R9, UR4, RZ ;  /* 0x0000000409097c10 */ /* 0x000fc8000fffe0ff */
[--C-:B0-----:R-:W-:Y:S02]  /*1b40*/  SHF.R.U32.HI R5, RZ, 0x1f, R9.reuse ;  /* 0x0000001fff057819 */ /* 0x101fe40000011609 */
[----:B------:R-:W-:-:S03]  /*1b50*/  SHF.R.U64 R4, R8, 0x1f, R9 ;  /* 0x0000001f08047819 */ /* 0x000fc60000001209 */
[----:B-1----:R-:W-:-:S04]  /*1b60*/  IMAD R5, R5, UR8, RZ ;  /* 0x0000000805057c24 */ /* 0x002fc8000f8e02ff */
[C---:B------:R-:W-:Y:S02]  /*1b70*/  IMAD R7, R4.reuse, UR9, R5 ;  /* 0x0000000904077c24 */ /* 0x040fe4000f8e0205 */
[----:B------:R-:W-:-:S04]  /*1b80*/  IMAD.WIDE.U32 R4, R4, UR8, RZ ;  /* 0x0000000804047c25 */ /* 0x000fc8000f8e00ff */
[----:B------:R-:W-:-:S05]  /*1b90*/  IMAD.IADD R4, R5, 0x1, R7 ;  /* 0x0000000105047824 */ /* 0x000fca00078e0207 */
[----:B------:R-:W-:-:S04]  /*1ba0*/  SHF.R.U32.HI R4, RZ, 0x1, R4 ;  /* 0x00000001ff047819 */ /* 0x000fc80000011604 */
[----:B--2---:R-:W-:-:S05]  /*1bb0*/  IADD3 R3, P0, PT, RZ, -R4, RZ ;  /* 0x80000004ff037210 */ /* 0x004fca0007f1e0ff */
[----:B------:R-:W-:Y:S02]  /*1bc0*/  IMAD.X R4, RZ, RZ, -0x1, P0 ;  /* 0xffffffffff047424 */ /* 0x000fe400000e06ff */
[----:B----4-:R-:W-:-:S04]  /*1bd0*/  IMAD.WIDE.U32 R8, R3, R17, R8 ;  /* 0x0000001103087225 */ /* 0x010fc800078e0008 */
        /* <DEDUP_REMOVED lines=12> */
.L_x_5:
[----:B------:R-:W2:Y:S02]  /*1ca0*/  LDC.64 R2, c[0x0][0x398] ;  /* 0x0000e600ff027b82 */ /* 0x000ea40000000a00 */
[----:B--2---:R-:W-:-:S05]  /*1cb0*/  IMAD.WIDE R2, R0, 0x4, R2 ;  /* 0x0000000400027825 */ /* 0x004fca00078e0202 */
[----:B-----5:R-:W-:Y:S01]  /*1cc0*/  STG.E desc[UR6][R2.64], R17 ;  /* 0x0000001102007986 */ /* 0x020fe2000c101906 */
[----:B------:R-:W-:Y:S05]  /*1cd0*/  EXIT ;  /* 0x000000000000794d */ /* 0x000fea0003800000 */
.L_x_10:
        /* <DEDUP_REMOVED lines=10> */
.L_x_30:


//--------------------- .text._Z28fp_inv_arrays_better_barrettPKjPji --------------------------
	.section	.text._Z28fp_inv_arrays_better_barrettPKjPji,"ax",@progbits
	.align	128
        .global         _Z28fp_inv_arrays_better_barrettPKjPji
        .type           _Z28fp_inv_arrays_better_barrettPKjPji,@function
        .size           _Z28fp_inv_arrays_better_barrettPKjPji,(.L_x_28 - _Z28fp_inv_arrays_better_barrettPKjPji)
        .other          _Z28fp_inv_arrays_better_barrettPKjPji,@"STO_CUDA_ENTRY STV_DEFAULT"
_Z28fp_inv_arrays_better_barrettPKjPji:
.text._Z28fp_inv_arrays_better_barrettPKjPji:
        /* <DEDUP_REMOVED lines=8> */
[----:B------:R-:W0:Y:S01]  /*0080*/  LDC.64 R2, c[0x0][0x380] ;  /* 0x0000e000ff027b82 */ /* 0x000e220000000a00 */
[----:B------:R-:W1:Y:S01]  /*0090*/  LDCU.64 UR4, c[0x0][0x358] ;  /* 0x00006b00ff0477ac */ /* 0x000e620008000a00 */
[----:B0-----:R-:W-:-:S05]  /*00a0*/  IMAD.WIDE R2, R9, 0x4, R2 ;  /* 0x0000000409027825 */ /* 0x001fca00078e0202 */
[----:B-1----:R-:W2:Y:S01]  /*00b0*/  LDG.E R12, desc[UR4][R2.64] ;  /* 0x00000004020c7981 */ /* 0x002ea2000c1e1900 */
[----:B------:R-:W-:Y:S01]  /*00c0*/  BSSY.RECONVERGENT B0, `(.L_x_11) ;  /* 0x0000047000007945 */ /* 0x000fe20003800200 */
[----:B------:R-:W-:Y:S01]  /*00d0*/  IMAD.MOV.U32 R5, RZ, RZ, RZ ;  /* 0x000000ffff057224 */ /* 0x000fe200078e00ff */
[----:B--2---:R-:W-:-:S13]  /*00e0*/  ISETP.NE.AND P0, PT, R12, RZ, PT ;  /* 0x000000ff0c00720c */ /* 0x004fda0003f05270 */
[----:B------:R-:W-:Y:S05]  /*00f0*/  @!P0 BRA `(.L_x_12) ;  /* 0x00000004000c8947 */ /* 0x000fea0003800000 */
[----:B------:R-:W0:Y:S01]  /*0100*/  LDCU UR6, c[0x3][URZ] ;  /* 0x00c00000ff0677ac */ /* 0x000e220008000800 */
[----:B------:R-:W-:Y:S01]  /*0110*/  HFMA2 R8, -RZ, RZ, 0, 0 ;  /* 0x00000000ff087431 */ /* 0x000fe200000001ff */
[----:B------:R-:W-:Y:S01]  /*0120*/  BSSY.RECONVERGENT B1, `(.L_x_13) ;  /* 0x000003c000017945 */ /* 0x000fe20003800200 */
[----:B------:R-:W-:Y:S01]  /*0130*/  IMAD.MOV.U32 R11, RZ, RZ, RZ ;  /* 0x000000ffff0b7224 */ /* 0x000fe200078e00ff */
[----:B------:R-:W-:Y:S01]  /*0140*/  MOV R5, RZ ;  /* 0x000000ff00057202 */ /* 0x000fe20000000f00 */
[----:B------:R-:W-:Y:S02]  /*0150*/  IMAD.MOV.U32 R7, RZ, RZ, RZ ;  /* 0x000000ffff077224 */ /* 0x000fe400078e00ff */
[----:B------:R-:W-:Y:S02]  /*0160*/  IMAD.MOV.U32 R6, RZ, RZ, 0x1 ;  /* 0x00000001ff067424 */ /* 0x000fe400078e00ff */
[----:B------:R-:W-:Y:S02]  /*0170*/  IMAD.MOV.U32 R13, RZ, RZ, RZ ;  /* 0x000000ffff0d7224 */ /* 0x000fe400078e00ff */
[----:B0-----:R-:W-:-:S07]  /*0180*/  IMAD.U32 R20, RZ, RZ, UR6 ;  /* 0x00000006ff147e24 */ /* 0x001fce000f8e00ff */
.L_x_17:
[----:B------:R-:W-:Y:S01]  /*0190*/  LOP3.LUT R0, R13, R11, RZ, 0xfc, !PT ;  /* 0x0000000b0d007212 */ /* 0x000fe200078efcff */
[----:B------:R-:W-:Y:S01]  /*01a0*/  BSSY.RECONVERGENT B2, `(.L_x_14) ;  /* 0x000001f000027945 */ /* 0x000fe20003800200 */
[----:B------:R-:W-:Y:S01]  /*01b0*/  MOV R4, R12 ;  /* 0x0000000c00047202 */ /* 0x000fe20000000f00 */
[----:B------:R-:W-:Y:S01]  /*01c0*/  IMAD.MOV.U32 R3, RZ, RZ, R11 ;  /* 0x000000ffff037224 */ /* 0x000fe200078e000b */
[----:B------:R-:W-:Y:S01]  /*01d0*/  ISETP.NE.U32.AND P0, PT, R0, RZ, PT ;  /* 0x000000ff0000720c */ /* 0x000fe20003f05070 */
[----:B------:R-:W-:Y:S01]  /*01e0*/  IMAD.MOV.U32 R2, RZ, RZ, R6 ;  /* 0x000000ffff027224 */ /* 0x000fe200078e0006 */
[----:B------:R-:W-:-:S11]  /*01f0*/  MOV R0, R5 ;  /* 0x0000000500007202 */ /* 0x000fd60000000f00 */
[----:B------:R-:W-:Y:S05]  /*0200*/  @P0 BRA `(.L_x_15) ;  /* 0x0000000000500947 */ /* 0x000fea0003800000 */
[----:B------:R-:W0:Y:S01]  /*0210*/  I2F.U32.RP R10, R12 ;  /* 0x0000000c000a7306 */ /* 0x000e220000209000 */
[----:B------:R-:W-:-:S07]  /*0220*/  ISETP.NE.U32.AND P2, PT, R12, RZ, PT ;  /* 0x000000ff0c00720c */ /* 0x000fce0003f45070 */
[----:B0-----:R-:W0:Y:S02]  /*0230*/  MUFU.RCP R10, R10 ;  /* 0x0000000a000a7308 */ /* 0x001e240000001000 */
[----:B0-----:R-:W-:-:S06]  /*0240*/  VIADD R14, R10, 0xffffffe ;  /* 0x0ffffffe0a0e7836 */ /* 0x001fcc0000000000 */
[----:B------:R0:W1:Y:S02]  /*0250*/  F2I.FTZ.U32.TRUNC.NTZ R15, R14 ;  /* 0x0000000e000f7305 */ /* 0x000064000021f000 */
[----:B0-----:R-:W-:Y:S02]  /*0260*/  HFMA2 R14, -RZ, RZ, 0, 0 ;  /* 0x00000000ff0e7431 */ /* 0x001fe400000001ff */
[----:B-1----:R-:W-:-:S04]  /*0270*/  IMAD.MOV R17, RZ, RZ, -R15 ;  /* 0x000000ffff117224 */ /* 0x002fc800078e0a0f */
[----:B------:R-:W-:-:S04]  /*0280*/  IMAD R17, R17, R12, RZ ;  /* 0x0000000c11117224 */ /* 0x000fc800078e02ff */
[----:B------:R-:W-:-:S06]  /*0290*/  IMAD.HI.U32 R15, R15, R17, R14 ;  /* 0x000000110f0f7227 */ /* 0x000fcc00078e000e */
[----:B------:R-:W-:-:S04]  /*02a0*/  IMAD.HI.U32 R14, R15, R20, RZ ;  /* 0x000000140f0e7227 */ /* 0x000fc800078e00ff */
[----:B------:R-:W-:-:S04]  /*02b0*/  IMAD.MOV R15, RZ, RZ, -R14 ;  /* 0x000000ffff0f7224 */ /* 0x000fc800078e0a0e */
[----:B------:R-:W-:-:S05]  /*02c0*/  IMAD R15, R12, R15, R20 ;  /* 0x0000000f0c0f7224 */ /* 0x000fca00078e0214 */
[----:B------:R-:W-:-:S13]  /*02d0*/  ISETP.GE.U32.AND P0, PT, R15, R12, PT ;  /* 0x0000000c0f00720c */ /* 0x000fda0003f06070 */
[----:B------:R-:W-:Y:S01]  /*02e0*/  @P0 IMAD.IADD R15, R15, 0x1, -R12 ;  /* 0x000000010f0f0824 */ /* 0x000fe200078e0a0c */
[----:B------:R-:W-:-:S04]  /*02f0*/  @P0 IADD3 R14, PT, PT, R14, 0x1, RZ ;  /* 0x000000010e0e0810 */ /* 0x000fc80007ffe0ff */
[----:B------:R-:W-:Y:S01]  /*0300*/  ISETP.GE.U32.AND P1, PT, R15, R12, PT ;  /* 0x0000000c0f00720c */ /* 0x000fe20003f26070 */
[----:B------:R-:W-:-:S12]  /*0310*/  IMAD.MOV.U32 R15, RZ, RZ, RZ ;  /* 0x000000ffff0f7224 */ /* 0x000fd800078e00ff */
[----:B------:R-:W-:Y:S01]  /*0320*/  @P1 VIADD R14, R14, 0x1 ;  /* 0x000000010e0e1836 */ /* 0x000fe20000000000 */
[----:B------:R-:W-:Y:S01]  /*0330*/  @!P2 LOP3.LUT R14, RZ, R12, RZ, 0x33, !PT ;  /* 0x0000000cff0ea212 */ /* 0x000fe200078e33ff */
[----:B------:R-:W-:Y:S06]  /*0340*/  BRA `(.L_x_16) ;  /* 0x0000000000107947 */ /* 0x000fec0003800000 */
.L_x_15:
[----:B------:R-:W-:-:S07]  /*0350*/  MOV R10, 0x370 ;  /* 0x00000370000a7802 */ /* 0x000fce0000000f00 */
[----:B------:R-:W-:Y:S05]  /*0360*/  CALL.REL.NOINC `($__internal_0_$__cuda_sm20_div_s64) ;  /* 0x0000000000847944 */ /* 0x000fea0003c00000 */
[----:B------:R-:W-:Y:S01]  /*0370*/  MOV R14, R16 ;  /* 0x00000010000e7202 */ /* 0x000fe20000000f00 */
[----:B------:R-:W-:-:S07]  /*0380*/  IMAD.MOV.U32 R15, RZ, RZ, R17 ;  /* 0x000000ffff0f7224 */ /* 0x000fce00078e0011 */
.L_x_16:
[----:B------:R-:W-:Y:S05]  /*0390*/  BSYNC.RECONVERGENT B2 ;  /* 0x0000000000027941 */ /* 0x000fea0003800200 */
.L_x_14:
[----:B------:R-:W-:Y:S02]  /*03a0*/  IADD3 R17, P0, PT, RZ, -R14, RZ ;  /* 0x8000000eff117210 */ /* 0x000fe40007f1e0ff */
[----:B------:R-:W-:-:S03]  /*03b0*/  MOV R21, R13 ;  /* 0x0000000d00157202 */ /* 0x000fc60000000f00 */
[----:B------:R-:W-:-:S04]  /*03c0*/  IMAD.X R19, RZ, RZ, ~R15, P0 ;  /* 0x000000ffff137224 */ /* 0x000fc800000e0e0f */
[----:B------:R-:W-:Y:S02]  /*03d0*/  IMAD R10, R19, R12, RZ ;  /* 0x0000000c130a7224 */ /* 0x000fe400078e02ff */
[----:B------:R-:W-:-:S04]  /*03e0*/  IMAD.WIDE.U32 R12, R12, R17, R20 ;  /* 0x000000110c0c7225 */ /* 0x000fc800078e0014 */
[-C--:B------:R-:W-:Y:S01]  /*03f0*/  IMAD R15, R11, R17.reuse, R10 ;  /* 0x000000110b0f7224 */ /* 0x080fe200078e020a */
[----:B------:R-:W-:Y:S01]  /*0400*/  ISETP.NE.U32.AND P0, PT, R12, RZ, PT ;  /* 0x000000ff0c00720c */ /* 0x000fe20003f05070 */
[----:B------:R-:W-:Y:S02]  /*0410*/  IMAD.MOV.U32 R10, RZ, RZ, R8 ;  /* 0x000000ffff0a7224 */ /* 0x000fe400078e0008 */
[----:B------:R-:W-:Y:S02]  /*0420*/  IMAD.MOV.U32 R11, RZ, RZ, R7 ;  /* 0x000000ffff0b7224 */ /* 0x000fe400078e0007 */
[----:B------:R-:W-:Y:S02]  /*0430*/  IMAD R8, R19, R6, RZ ;  /* 0x0000000613087224 */ /* 0x000fe400078e02ff */
[----:B------:R-:W-:Y:S01]  /*0440*/  IMAD.WIDE.U32 R6, R6, R17, R10 ;  /* 0x0000001106067225 */ /* 0x000fe200078e000a */
[----:B------:R-:W-:Y:S02]  /*0450*/  IADD3 R11, PT, PT, R13, R15, RZ ;  /* 0x0000000f0d0b7210 */ /* 0x000fe40007ffe0ff */
[----:B------:R-:W-:Y:S01]  /*0460*/  MOV R13, R3 ;  /* 0x00000003000d7202 */ /* 0x000fe20000000f00 */
[----:B------:R-:W-:Y:S01]  /*0470*/  IMAD R5, R5, R17, R8 ;  /* 0x0000001105057224 */ /* 0x000fe200078e0208 */
[----:B------:R-:W-:Y:S01]  /*0480*/  ISETP.NE.AND.EX P0, PT, R11, RZ, PT, P0 ;  /* 0x000000ff0b00720c */ /* 0x000fe20003f05300 */
[----:B------:R-:W-:-:S02]  /*0490*/  IMAD.MOV.U32 R20, RZ, RZ, R4 ;  /* 0x000000ffff147224 */ /* 0x000fc400078e0004 */
[----:B------:R-:W-:Y:S02]  /*04a0*/  IMAD.IADD R5, R7, 0x1, R5 ;  /* 0x0000000107057824 */ /* 0x000fe400078e0205 */
[----:B------:R-:W-:Y:S02]  /*04b0*/  IMAD.MOV.U32 R8, RZ, RZ, R2 ;  /* 0x000000ffff087224 */ /* 0x000fe400078e0002 */
[----:B------:R-:W-:-:S06]  /*04c0*/  IMAD.MOV.U32 R7, RZ, RZ, R0 ;  /* 0x000000ffff077224 */ /* 0x000fcc00078e0000 */
[----:B------:R-:W-:Y:S05]  /*04d0*/  @P0 BRA `(.L_x_17) ;  /* 0xfffffffc002c0947 */ /* 0x000fea000383ffff */
[----:B------:R-:W-:Y:S05]  /*04e0*/  BSYNC.RECONVERGENT B1 ;  /* 0x0000000000017941 */ /* 0x000fea0003800200 */
.L_x_13:
[----:B------:R-:W0:Y:S01]  /*04f0*/  LDCU UR6, c[0x3][URZ] ;  /* 0x00c00000ff0677ac */ /* 0x000e220008000800 */
[----:B------:R-:W-:-:S04]  /*0500*/  SHF.R.S32.HI R5, RZ, 0x1f, R0 ;  /* 0x0000001fff057819 */ /* 0x000fc80000011400 */
[----:B0-----:R-:W-:-:S04]  /*0510*/  LOP3.LUT R5, R5, UR6, RZ, 0xc0, !PT ;  /* 0x0000000605057c12 */ /* 0x001fc8000f8ec0ff */
[----:B------:R-:W-:-:S07]  /*0520*/  IADD3 R5, PT, PT, R5, R2, RZ ;  /* 0x0000000205057210 */ /* 0x000fce0007ffe0ff */
.L_x_12:
[----:B------:R-:W-:Y:S05]  /*0530*/  BSYNC.RECONVERGENT B0 ;  /* 0x0000000000007941 */ /* 0x000fea0003800200 */
.L_x_11:
[----:B------:R-:W0:Y:S02]  /*0540*/  LDC.64 R2, c[0x0][0x388] ;  /* 0x0000e200ff027b82 */ /* 0x000e240000000a00 */
[----:B0-----:R-:W-:-:S05]  /*0550*/  IMAD.WIDE R2, R9, 0x4, R2 ;  /* 0x0000000409027825 */ /* 0x001fca00078e0202 */
[----:B------:R-:W-:Y:S01]  /*0560*/  STG.E desc[UR4][R2.64], R5 ;  /* 0x0000000502007986 */ /* 0x000fe2000c101904 */
[----:B------:R-:W-:Y:S05]  /*0570*/  EXIT ;  /* 0x000000000000794d */ /* 0x000fea0003800000 */
        .weak           $__internal_0_$__cuda_sm20_div_s64
        .type           $__internal_0_$__cuda_sm20_div_s64,@function
        .size           $__internal_0_$__cuda_sm20_div_s64,(.L_x_28 - $__internal_0_$__cuda_sm20_div_s64)
$__internal_0_$__cuda_sm20_div_s64:
[-C--:B------:R-:W-:Y:S02]  /*0580*/  IADD3 R17, P1, PT, RZ, -R12.reuse, RZ ;  /* 0x8000000cff117210 */ /* 0x080fe40007f3e0ff */
[----:B------:R-:W-:Y:S02]  /*0590*/  ISETP.GE.AND P0, PT, R11, RZ, PT ;  /* 0x000000ff0b00720c */ /* 0x000fe40003f06270 */
[----:B------:R-:W-:Y:S01]  /*05a0*/  ISETP.GE.AND P3, PT, R13, RZ, PT ;  /* 0x000000ff0d00720c */ /* 0x000fe20003f66270 */
[----:B------:R-:W-:Y:S01]  /*05b0*/  IMAD.X R14, RZ, RZ, ~R11, P1 ;  /* 0x000000ffff0e7224 */ /* 0x000fe200008e0e0b */
[----:B------:R-:W-:-:S04]  /*05c0*/  SEL R16, R17, R12, !P0 ;  /* 0x0000000c11107207 */ /* 0x000fc80004000000 */
[----:B------:R-:W-:-:S04]  /*05d0*/  SEL R17, R14, R11, !P0 ;  /* 0x0000000b0e117207 */ /* 0x000fc80004000000 */
[----:B------:R-:W0:Y:S08]  /*05e0*/  I2F.U64.RP R22, R16 ;  /* 0x0000001000167312 */ /* 0x000e300000309000 */
[----:B0-----:R-:W0:Y:S02]  /*05f0*/  MUFU.RCP R22, R22 ;  /* 0x0000001600167308 */ /* 0x001e240000001000 */
[----:B0-----:R-:W-:-:S06]  /*0600*/  VIADD R14, R22, 0x1ffffffe ;  /* 0x1ffffffe160e7836 */ /* 0x001fcc0000000000 */
[----:B------:R-:W0:Y:S02]  /*0610*/  F2I.U64.TRUNC R14, R14 ;  /* 0x0000000e000e7311 */ /* 0x000e24000020d800 */
[----:B0-----:R-:W-:-:S04]  /*0620*/  IMAD.WIDE.U32 R18, R14, R16, RZ ;  /* 0x000000100e127225 */ /* 0x001fc800078e00ff */
[----:B------:R-:W-:Y:S01]  /*0630*/  IMAD R19, R14, R17, R19 ;  /* 0x000000110e137224 */ /* 0x000fe200078e0213 */
[----:B------:R-:W-:-:S03]  /*0640*/  IADD3 R21, P0, PT, RZ, -R18, RZ ;  /* 0x80000012ff157210 */ /* 0x000fc60007f1e0ff */
[----:B------:R-:W-:Y:S02]  /*0650*/  IMAD R19, R15, R16, R19 ;  /* 0x000000100f137224 */ /* 0x000fe400078e0213 */
[----:B------:R-:W-:-:S03]  /*0660*/  IMAD.HI.U32 R18, R14, R21, RZ ;  /* 0x000000150e127227 */ /* 0x000fc600078e00ff */
[----:B------:R-:W-:Y:S01]  /*0670*/  IADD3.X R23, PT, PT, RZ, ~R19, RZ, P0, !PT ;  /* 0x80000013ff177210 */ /* 0x000fe200007fe4ff */
[----:B------:R-:W-:-:S04]  /*0680*/  IMAD.MOV.U32 R19, RZ, RZ, R14 ;  /* 0x000000ffff137224 */ /* 0x000fc800078e000e */
[----:B------:R-:W-:-:S04]  /*0690*/  IMAD.WIDE.U32 R18, P0, R14, R23, R18 ;  /* 0x000000170e127225 */ /* 0x000fc80007800012 */
[----:B------:R-:W-:-:S04]  /*06a0*/  IMAD.HI.U32 R18, P1, R15, R21, R18 ;  /* 0x000000150f127227 */ /* 0x000fc80007820012 */
[CC--:B------:R-:W-:Y:S02]  /*06b0*/  IMAD R19, R15.reuse, R23.reuse, RZ ;  /* 0x000000170f137224 */ /* 0x0c0fe400078e02ff */
[----:B------:R-:W-:-:S03]  /*06c0*/  IMAD.HI.U32 R21, R15, R23, RZ ;  /* 0x000000170f157227 */ /* 0x000fc600078e00ff */
[----:B------:R-:W-:Y:S01]  /*06d0*/  IADD3 R19, P2, PT, R19, R18, RZ ;  /* 0x0000001213137210 */ /* 0x000fe20007f5e0ff */
[----:B------:R-:W-:-:S04]  /*06e0*/  IMAD.X R21, R21, 0x1, R15, P0 ;  /* 0x0000000115157824 */ /* 0x000fc800000e060f */
[----:B------:R-:W-:Y:S01]  /*06f0*/  IMAD.WIDE.U32 R14, R19, R16, RZ ;  /* 0x00000010130e7225 */ /* 0x000fe200078e00ff */
[----:B------:R-:W-:-:S03]  /*0700*/  IADD3.X R21, PT, PT, RZ, RZ, R21, P2, P1 ;  /* 0x000000ffff157210 */ /* 0x000fc600017e2415 */
[----:B------:R-:W-:Y:S01]  /*0710*/  IMAD R15, R19, R17, R15 ;  /* 0x00000011130f7224 */ /* 0x000fe200078e020f */
[----:B------:R-:W-:-:S03]  /*0720*/  IADD3 R23, P0, PT, RZ, -R14, RZ ;  /* 0x8000000eff177210 */ /* 0x000fc60007f1e0ff */
[----:B------:R-:W-:Y:S02]  /*0730*/  IMAD R14, R21, R16, R15 ;  /* 0x00000010150e7224 */ /* 0x000fe400078e020f */
[----:B------:R-:W-:-:S03]  /*0740*/  IMAD.HI.U32 R18, R19, R23, RZ ;  /* 0x0000001713127227 */ /* 0x000fc600078e00ff */
[----:B------:R-:W-:-:S05]  /*0750*/  IADD3.X R14, PT, PT, RZ, ~R14, RZ, P0, !PT ;  /* 0x8000000eff0e7210 */ /* 0x000fca00007fe4ff */
[----:B------:R-:W-:-:S04]  /*0760*/  IMAD.WIDE.U32 R18, P0, R19, R14, R18 ;  /* 0x0000000e13127225 */ /* 0x000fc80007800012 */
[C---:B------:R-:W-:Y:S02]  /*0770*/  IMAD R15, R21.reuse, R14, RZ ;  /* 0x0000000e150f7224 */ /* 0x040fe400078e02ff */
[----:B------:R-:W-:Y:S01]  /*0780*/  IMAD.HI.U32 R18, P1, R21, R23, R18 ;  /* 0x0000001715127227 */ /* 0x000fe20007820012 */
[----:B------:R-:W-:-:S03]  /*0790*/  IADD3 R19, P4, PT, RZ, -R20, RZ ;  /* 0x80000014ff137210 */ /* 0x000fc60007f9e0ff */
[----:B------:R-:W-:Y:S01]  /*07a0*/  IMAD.HI.U32 R14, R21, R14, RZ ;  /* 0x0000000e150e7227 */ /* 0x000fe200078e00ff */
[----:B------:R-:W-:Y:S02]  /*07b0*/  SEL R19, R19, R20, !P3 ;  /* 0x0000001413137207 */ /* 0x000fe40005800000 */
[----:B------:R-:W-:Y:S01]  /*07c0*/  IADD3 R18, P2, PT, R15, R18, RZ ;  /* 0x000000120f127210 */ /* 0x000fe20007f5e0ff */
[----:B------:R-:W-:Y:S01]  /*07d0*/  IMAD.X R22, RZ, RZ, ~R13, P4 ;  /* 0x000000ffff167224 */ /* 0x000fe200020e0e0d */
[----:B------:R-:W-:-:S03]  /*07e0*/  IADD3.X R15, PT, PT, R14, R21, RZ, P0, !PT ;  /* 0x000000150e0f7210 */ /* 0x000fc600007fe4ff */
[----:B------:R-:W-:Y:S01]  /*07f0*/  IMAD.HI.U32 R14, R18, R19, RZ ;  /* 0x00000013120e7227 */ /* 0x000fe200078e00ff */
[----:B------:R-:W-:Y:S02]  /*0800*/  SEL R21, R22, R13, !P3 ;  /* 0x0000000d16157207 */ /* 0x000fe40005800000 */
[----:B------:R-:W-:Y:S01]  /*0810*/  IADD3.X R22, PT, PT, RZ, RZ, R15, P2, P1 ;  /* 0x000000ffff167210 */ /* 0x000fe200017e240f */
[----:B------:R-:W-:Y:S02]  /*0820*/  IMAD.MOV.U32 R15, RZ, RZ, RZ ;  /* 0x000000ffff0f7224 */ /* 0x000fe400078e00ff */
[----:B------:R-:W-:-:S04]  /*0830*/  IMAD.WIDE.U32 R14, R18, R21, R14 ;  /* 0x00000015120e7225 */ /* 0x000fc800078e000e */
[C---:B------:R-:W-:Y:S02]  /*0840*/  IMAD R25, R22.reuse, R21, RZ ;  /* 0x0000001516197224 */ /* 0x040fe400078e02ff */
[----:B------:R-:W-:-:S04]  /*0850*/  IMAD.HI.U32 R14, P0, R22, R19, R14 ;  /* 0x00000013160e7227 */ /* 0x000fc8000780000e */
[----:B------:R-:W-:Y:S01]  /*0860*/  IMAD.HI.U32 R23, R22, R21, RZ ;  /* 0x0000001516177227 */ /* 0x000fe200078e00ff */
[----:B------:R-:W-:-:S04]  /*0870*/  IADD3 R25, P1, PT, R25, R14, RZ ;  /* 0x0000000e19197210 */ /* 0x000fc80007f3e0ff */
[----:B------:R-:W-:Y:S01]  /*0880*/  IADD3.X R23, PT, PT, R23, RZ, RZ, P0, !PT ;  /* 0x000000ff17177210 */ /* 0x000fe200007fe4ff */
[----:B------:R-:W-:-:S04]  /*0890*/  IMAD.WIDE.U32 R14, R25, R16, RZ ;  /* 0x00000010190e7225 */ /* 0x000fc800078e00ff */
[----:B------:R-:W-:Y:S01]  /*08a0*/  IMAD.X R23, RZ, RZ, R23, P1 ;  /* 0x000000ffff177224 */ /* 0x000fe200008e0617 */
[----:B------:R-:W-:Y:S01]  /*08b0*/  IADD3 R27, P1, PT, -R14, R19, RZ ;  /* 0x000000130e1b7210 */ /* 0x000fe20007f3e1ff */
[----:B------:R-:W-:-:S03]  /*08c0*/  IMAD R15, R25, R17, R15 ;  /* 0x00000011190f7224 */ /* 0x000fc600078e020f */
[-C--:B------:R-:W-:Y:S01]  /*08d0*/  ISETP.GE.U32.AND P0, PT, R27, R16.reuse, PT ;  /* 0x000000101b00720c */ /* 0x080fe20003f06070 */
[----:B------:R-:W-:-:S05]  /*08e0*/  IMAD R14, R23, R16, R15 ;  /* 0x00000010170e7224 */ /* 0x000fca00078e020f */
[----:B------:R-:W-:Y:S02]  /*08f0*/  IADD3.X R21, PT, PT, ~R14, R21, RZ, P1, !PT ;  /* 0x000000150e157210 */ /* 0x000fe40000ffe5ff */
[----:B------:R-:W-:Y:S02]  /*0900*/  IADD3 R15, P1, PT, R27, -R16, RZ ;  /* 0x800000101b0f7210 */ /* 0x000fe40007f3e0ff */
[----:B------:R-:W-:-:S03]  /*0910*/  ISETP.GE.U32.AND.EX P0, PT, R21, R17, PT, P0 ;  /* 0x000000111500720c */ /* 0x000fc60003f06100 */
[----:B------:R-:W-:Y:S01]  /*0920*/  IMAD.X R19, R21, 0x1, ~R17, P1 ;  /* 0x0000000115137824 */ /* 0x000fe200008e0e11 */
[----:B------:R-:W-:Y:S02]  /*0930*/  IADD3 R14, P1, PT, R25, 0x1, RZ ;  /* 0x00000001190e7810 */ /* 0x000fe40007f3e0ff */
[----:B------:R-:W-:Y:S02]  /*0940*/  SEL R15, R15, R27, P0 ;  /* 0x0000001b0f0f7207 */ /* 0x000fe40000000000 */
[----:B------:R-:W-:Y:S02]  /*0950*/  IADD3.X R18, PT, PT, RZ, R23, RZ, P1, !PT ;  /* 0x00000017ff127210 */ /* 0x000fe40000ffe4ff */
[----:B------:R-:W-:Y:S02]  /*0960*/  SEL R25, R14, R25, P0 ;  /* 0x000000190e197207 */ /* 0x000fe40000000000 */
[----:B------:R-:W-:Y:S02]  /*0970*/  SEL R19, R19, R21, P0 ;  /* 0x0000001513137207 */ /* 0x000fe40000000000 */
[----:B------:R-:W-:-:S02]  /*0980*/  ISETP.GE.U32.AND P1, PT, R15, R16, PT ;  /* 0x000000100f00720c */ /* 0x000fc40003f26070 */
[----:B------:R-:W-:Y:S02]  /*0990*/  SEL R14, R18, R23, P0 ;  /* 0x00000017120e7207 */ /* 0x000fe40000000000 */
[----:B------:R-:W-:Y:S02]  /*09a0*/  IADD3 R16, P2, PT, R25, 0x1, RZ ;  /* 0x0000000119107810 */ /* 0x000fe40007f5e0ff */
[----:B------:R-:W-:Y:S02]  /*09b0*/  ISETP.GE.U32.AND.EX P0, PT, R19, R17, PT, P1 ;  /* 0x000000111300720c */ /* 0x000fe40003f06110 */
[----:B------:R-:W-:Y:S01]  /*09c0*/  LOP3.LUT R18, R11, R13, RZ, 0x3c, !PT ;  /* 0x0000000d0b127212 */ /* 0x000fe200078e3cff */
[----:B------:R-:W-:Y:S01]  /*09d0*/  IMAD.X R17, RZ, RZ, R14, P2 ;  /* 0x000000ffff117224 */ /* 0x000fe200010e060e */
[----:B------:R-:W-:Y:S02]  /*09e0*/  SEL R16, R16, R25, P0 ;  /* 0x0000001910107207 */ /* 0x000fe40000000000 */
[----:B------:R-:W-:-:S02]  /*09f0*/  ISETP.GE.AND P1, PT, R18, RZ, PT ;  /* 0x000000ff1200720c */ /* 0x000fc40003f26270 */
[----:B------:R-:W-:Y:S02]  /*0a00*/  SEL R17, R17, R14, P0 ;  /* 0x0000000e11117207 */ /* 0x000fe40000000000 */
[-C--:B------:R-:W-:Y:S02]  /*0a10*/  IADD3 R15, P2, PT, RZ, -R16.reuse, RZ ;  /* 0x80000010ff0f7210 */ /* 0x080fe40007f5e0ff */
[----:B------:R-:W-:Y:S02]  /*0a20*/  ISETP.NE.U32.AND P0, PT, R12, RZ, PT ;  /* 0x000000ff0c00720c */ /* 0x000fe40003f05070 */
[-C--:B------:R-:W-:Y:S02]  /*0a30*/  IADD3.X R14, PT, PT, RZ, ~R17.reuse, RZ, P2, !PT ;  /* 0x80000011ff0e7210 */ /* 0x080fe400017fe4ff */
[----:B------:R-:W-:Y:S01]  /*0a40*/  SEL R16, R15, R16, !P1 ;  /* 0x000000100f107207 */ /* 0x000fe20004800000 */
[----:B------:R-:W-:Y:S01]  /*0a50*/  HFMA2 R15, -RZ, RZ, 0, 0 ;  /* 0x00000000ff0f7431 */ /* 0x000fe200000001ff */
[----:B------:R-:W-:Y:S01]  /*0a60*/  SEL R17, R14, R17, !P1 ;  /* 0x000000110e117207 */ /* 0x000fe20004800000 */
[----:B------:R-:W-:Y:S01]  /*0a70*/  IMAD.MOV.U32 R14, RZ, RZ, R10 ;  /* 0x000000ffff0e7224 */ /* 0x000fe200078e000a */
[----:B------:R-:W-:-:S04]  /*0a80*/  ISETP.NE.AND.EX P0, PT, R11, RZ, PT, P0 ;  /* 0x000000ff0b00720c */ /* 0x000fc80003f05300 */
[----:B------:R-:W-:Y:S02]  /*0a90*/  SEL R16, R16, 0xffffffff, P0 ;  /* 0xffffffff10107807 */ /* 0x000fe40000000000 */
[----:B------:R-:W-:Y:S01]  /*0aa0*/  SEL R17, R17, 0xffffffff, P0 ;  /* 0xffffffff11117807 */ /* 0x000fe20000000000 */
[----:B------:R-:W-:Y:S06]  /*0ab0*/  RET.REL.NODEC R14 `(_Z28fp_inv_arrays_better_barrettPKjPji) ;  /* 0xfffffff40e507950 */ /* 0x000fec0003c3ffff */
.L_x_18:
        /* <DEDUP_REMOVED lines=12> */
.L_x_28:


//--------------------- .text._Z28fp_pow_arrays_better_barrettPKjS0_Pji --------------------------
	.section	.text._Z28fp_pow_arrays_better_barrettPKjS0_Pji,"ax",@progbits
	.align	128
        .global         _Z28fp_pow_arrays_better_barrettPKjS0_Pji
        .type           _Z28fp_pow_arrays_better_barrettPKjS0_Pji,@function
        .size           _Z28fp_pow_arrays_better_barrettPKjS0_Pji,(.L_x_32 - _Z28fp_pow_arrays_better_barrettPKjS0_Pji)
        .other          _Z28fp_pow_arrays_better_barrettPKjS0_Pji,@"STO_CUDA_ENTRY STV_DEFAULT"
_Z28fp_pow_arrays_better_barrettPKjS0_Pji:
.text._Z28fp_pow_arrays_better_barrettPKjS0_Pji:
        /* <DEDUP_REMOVED lines=10> */
[----:B------:R-:W2:Y:S06]  /*00a0*/  LDCU.64 UR4, c[0x3][0x8] ;  /* 0x00c00100ff0477ac */ /* 0x000eac0008000a00 */
[----:B------:R-:W3:Y:S01]  /*00b0*/  LDC.64 R4, c[0x0][0x388] ;  /* 0x0000e200ff047b82 */ /* 0x000ee20000000a00 */
[----:B------:R-:W4:Y:S07]  /*00c0*/  LDCU.64 UR8, c[0x3][0x8] ;  /* 0x00c00100ff0877ac */ /* 0x000f2e0008000a00 */
[----:B------:R-:W5:Y:S01]  /*00d0*/  LDC R10, c[0x3][RZ] ;  /* 0x00c00000ff0a7b82 */ /* 0x000f620000000800 */
[----:B0-----:R-:W-:-:S06]  /*00e0*/  IMAD.WIDE R2, R0, 0x4, R2 ;  /* 0x0000000400027825 */ /* 0x001fcc00078e0202 */
[----:B-1----:R0:W2:Y:S01]  /*00f0*/  LDG.E R2, desc[UR6][R2.64] ;  /* 0x0000000602027981 */ /* 0x0020a2000c1e1900 */
[----:B---3--:R-:W-:-:S05]  /*0100*/  IMAD.WIDE R4, R0, 0x4, R4 ;  /* 0x0000000400047825 */ /* 0x008fca00078e0204 */
[----:B------:R-:W3:Y:S01]  /*0110*/  LDG.E R8, desc[UR6][R4.64] ;  /* 0x0000000604087981 */ /* 0x000ee2000c1e1900 */
[----:B------:R-:W-:Y:S01]  /*0120*/  BSSY.RECONVERGENT B0, `(.L_x_19) ;  /* 0x0000044000007945 */ /* 0x000fe20003800200 */
[----:B0-----:R-:W-:Y:S01]  /*0130*/  IMAD.MOV.U32 R3, RZ, RZ, RZ ;  /* 0x000000ffff037224 */ /* 0x001fe200078e00ff */
[----:B--2---:R-:W-:-:S05]  /*0140*/  SHF.R.U64 R6, R2, 0x1f, RZ ;  /* 0x0000001f02067819 */ /* 0x004fca00000012ff */
[C---:B------:R-:W-:Y:S02]  /*0150*/  IMAD R9, R6.reuse, UR5, RZ ;  /* 0x0000000506097c24 */ /* 0x040fe4000f8e02ff */
[----:B------:R-:W-:Y:S01]  /*0160*/  IMAD.WIDE.U32 R6, R6, UR4, RZ ;  /* 0x0000000406067c25 */ /* 0x000fe2000f8e00ff */
[----:B---3--:R-:W-:-:S03]  /*0170*/  ISETP.NE.AND P0, PT, R8, RZ, PT ;  /* 0x000000ff0800720c */ /* 0x008fc60003f05270 */
[----:B------:R-:W-:-:S05]  /*0180*/  IMAD.IADD R6, R7, 0x1, R9 ;  /* 0x0000000107067824 */ /* 0x000fca00078e0209 */
[----:B------:R-:W-:-:S04]  /*0190*/  SHF.R.U32.HI R6, RZ, 0x1, R6 ;  /* 0x00000001ff067819 */ /* 0x000fc80000011606 */
[----:B------:R-:W-:Y:S01]  /*01a0*/  IADD3 R7, P1, PT, RZ, -R6, RZ ;  /* 0x80000006ff077210 */ /* 0x000fe20007f3e0ff */
[----:B------:R-:W-:-:S04]  /*01b0*/  HFMA2 R6, -RZ, RZ, 0, 5.9604644775390625e-08 ;  /* 0x00000001ff067431 */ /* 0x000fc800000001ff */
[----:B-----5:R-:W-:-:S04]  /*01c0*/  IMAD.WIDE.U32 R4, R7, R10, R2 ;  /* 0x0000000a07047225 */ /* 0x020fc800078e0002 */
[----:B------:R-:W-:Y:S01]  /*01d0*/  IMAD.X R3, RZ, RZ, -0x1, P1 ;  /* 0xffffffffff037424 */ /* 0x000fe200008e06ff */
[----:B----4-:R-:W-:Y:S06]  /*01e0*/  @!P0 BRA `(.L_x_20) ;  /* 0x0000000000dc8947 */ /* 0x010fec0003800000 */
[----:B------:R-:W0:Y:S01]  /*01f0*/  LDC R2, c[0x3][RZ] ;  /* 0x00c00000ff027b82 */ /* 0x000e220000000800 */
[-C--:B------:R-:W-:Y:S01]  /*0200*/  IMAD R3, R3, R10.reuse, RZ ;  /* 0x0000000a03037224 */ /* 0x080fe200078e02ff */
[----:B------:R-:W-:Y:S01]  /*0210*/  ISETP.GE.U32.AND P0, PT, R4, R10, PT ;  /* 0x0000000a0400720c */ /* 0x000fe20003f06070 */
[----:B------:R-:W-:Y:S02]  /*0220*/  IMAD.MOV.U32 R6, RZ, RZ, 0x1 ;  /* 0x00000001ff067424 */ /* 0x000fe400078e00ff */
[----:B------:R-:W-:-:S05]  /*0230*/  IMAD.IADD R3, R5, 0x1, R3 ;  /* 0x0000000105037824 */ /* 0x000fca00078e0203 */
[----:B------:R-:W-:Y:S02]  /*0240*/  ISETP.GE.U32.AND.EX P0, PT, R3, RZ, PT, P0 ;  /* 0x000000ff0300720c */ /* 0x000fe40003f06100 */
[----:B------:R-:W-:Y:S02]  /*0250*/  MOV R3, R8 ;  /* 0x0000000800037202 */ /* 0x000fe40000000f00 */
[----:B------:R-:W-:-:S05]  /*0260*/  SEL R7, R10, RZ, P0 ;  /* 0x000000ff0a077207 */ /* 0x000fca0000000000 */
[----:B------:R-:W-:-:S07]  /*0270*/  IMAD.IADD R7, R4, 0x1, -R7 ;  /* 0x0000000104077824 */ /* 0x000fce00078e0a07 */
.L_x_23:
[----:B------:R-:W-:Y:S01]  /*0280*/  LOP3.LUT R4, R3, 0x1, RZ, 0xc0, !PT ;  /* 0x0000000103047812 */ /* 0x000fe200078ec0ff */
[----:B------:R-:W-:Y:S03]  /*0290*/  BSSY.RECONVERGENT B1, `(.L_x_21) ;  /* 0x0000017000017945 */ /* 0x000fe60003800200 */
[----:B------:R-:W-:Y:S01]  /*02a0*/  ISETP.NE.U32.AND P0, PT, R4, 0x1, PT ;  /* 0x000000010400780c */ /* 0x000fe20003f05070 */
[----:B------:R-:W-:-:S12]  /*02b0*/  IMAD.WIDE.U32 R4, R7, R7, RZ ;  /* 0x0000000707047225 */ /* 0x000fd800078e00ff */
[----:B------:R-:W-:Y:S05]  /*02c0*/  @P0 BRA `(.L_x_22) ;  /* 0x00000000004c0947 */ /* 0x000fea0003800000 */
[----:B------:R-:W-:Y:S01]  /*02d0*/  IMAD.WIDE.U32 R6, R7, R6, RZ ;  /* 0x0000000607067225 */ /* 0x000fe200078e00ff */
[----:B------:R-:W-:-:S04]  /*02e0*/  UMOV UR4, URZ ;  /* 0x000000ff00047c82 */ /* 0x000fc80008000000 */
        /* <DEDUP_REMOVED lines=16> */
[----:B------:R-:W-:-:S07]  /*03f0*/  IMAD.IADD R6, R6, 0x1, -R7 ;  /* 0x0000000106067824 */ /* 0x000fce00078e0a07 */
.L_x_22:
[----:B------:R-:W-:Y:S05]  /*0400*/  BSYNC.RECONVERGENT B1 ;  /* 0x0000000000017941 */ /* 0x000fea0003800200 */
.L_x_21:
[----:B------:R-:W-:Y:S01]  /*0410*/  UMOV UR4, URZ ;  /* 0x000000ff00047c82 */ /* 0x000fe20008000000 */
[----:B------:R-:W-:Y:S02]  /*0420*/  ISETP.GT.U32.AND P1, PT, R3, 0x1, PT ;  /* 0x000000010300780c */ /* 0x000fe40003f24070 */
[----:B------:R-:W-:Y:S02]  /*0430*/  IADD3 R5, PT, PT, R5, UR4, RZ ;  /* 0x0000000405057c10 */ /* 0x000fe4000fffe0ff */
[----:B------:R-:W-:Y:S02]  /*0440*/  SHF.R.U32.HI R3, RZ, 0x1, R3 ;  /* 0x00000001ff037819 */ /* 0x000fe40000011603 */
[--C-:B------:R-:W-:Y:S02]  /*0450*/  SHF.R.U32.HI R8, RZ, 0x1f, R5.reuse ;  /* 0x0000001fff087819 */ /* 0x100fe40000011605 */
[----:B------:R-:W-:-:S03]  /*0460*/  SHF.R.U64 R7, R4, 0x1f, R5 ;  /* 0x0000001f04077819 */ /* 0x000fc60000001205 */
[----:B------:R-:W-:Y:S02]  /*0470*/  IMAD R10, R8, UR8, RZ ;  /* 0x00000008080a7c24 */ /* 0x000fe4000f8e02ff */
[----:B------:R-:W-:-:S04]  /*0480*/  IMAD.WIDE.U32 R8, R7, UR8, RZ ;  /* 0x0000000807087c25 */ /* 0x000fc8000f8e00ff */
[----:B------:R-:W-:-:S04]  /*0490*/  IMAD R7, R7, UR9, R10 ;  /* 0x0000000907077c24 */ /* 0x000fc8000f8e020a */
[----:B------:R-:W-:-:S05]  /*04a0*/  IMAD.IADD R7, R9, 0x1, R7 ;  /* 0x0000000109077824 */ /* 0x000fca00078e0207 */
[----:B------:R-:W-:-:S04]  /*04b0*/  SHF.R.U32.HI R7, RZ, 0x1, R7 ;  /* 0x00000001ff077819 */ /* 0x000fc80000011607 */
[----:B------:R-:W-:-:S04]  /*04c0*/  IADD3 R7, P0, PT, RZ, -R7, RZ ;  /* 0x80000007ff077210 */ /* 0x000fc80007f1e0ff */
[----:B------:R-:W-:Y:S01]  /*04d0*/  IADD3.X R9, PT, PT, RZ, -0x1, RZ, P0, !PT ;  /* 0xffffffffff097810 */ /* 0x000fe200007fe4ff */
[----:B0-----:R-:W-:-:S04]  /*04e0*/  IMAD.WIDE.U32 R4, R7, R2, R4 ;  /* 0x0000000207047225 */ /* 0x001fc800078e0004 */
[-C--:B------:R-:W-:Y:S01]  /*04f0*/  IMAD R7, R9, R2.reuse, RZ ;  /* 0x0000000209077224 */ /* 0x080fe200078e02ff */
[----:B------:R-:W-:-:S03]  /*0500*/  ISETP.GE.U32.AND P0, PT, R4, R2, PT ;  /* 0x000000020400720c */ /* 0x000fc60003f06070 */
[----:B------:R-:W-:-:S05]  /*0510*/  IMAD.IADD R5, R5, 0x1, R7 ;  /* 0x0000000105057824 */ /* 0x000fca00078e0207 */
[----:B------:R-:W-:-:S04]  /*0520*/  ISETP.GE.U32.AND.EX P0, PT, R5, RZ, PT, P0 ;  /* 0x000000ff0500720c */ /* 0x000fc80003f06100 */
[----:B------:R-:W-:-:S04]  /*0530*/  SEL R5, R2, RZ, P0 ;  /* 0x000000ff02057207 */ /* 0x000fc80000000000 */
[----:B------:R-:W-:Y:S01]  /*0540*/  IADD3 R7, PT, PT, -R5, R4, RZ ;  /* 0x0000000405077210 */ /* 0x000fe20007ffe1ff */
[----:B------:R-:W-:Y:S06]  /*0550*/  @P1 BRA `(.L_x_23) ;  /* 0xfffffffc00481947 */ /* 0x000fec000383ffff */
.L_x_20:
[----:B------:R-:W-:Y:S05]  /*0560*/  BSYNC.RECONVERGENT B0 ;  /* 0x0000000000007941 */ /* 0x000fea0003800200 */
.L_x_19:
[----:B------:R-:W0:Y:S02]  /*0570*/  LDC.64 R2, c[0x0][0x390] ;  /* 0x0000e400ff027b82 */ /* 0x000e240000000a00 */
[----:B0-----:R-:W-:-:S05]  /*0580*/  IMAD.WIDE R2, R0, 0x4, R2 ;  /* 0x0000000400027825 */ /* 0x001fca00078e0202 */
[----:B------:R-:W-:Y:S01]  /*0590*/  STG.E desc[UR6][R2.64], R6 ;  /* 0x0000000602007986 */ /* 0x000fe2000c101906 */
[----:B------:R-:W-:Y:S05]  /*05a0*/  EXIT ;  /* 0x000000000000794d */ /* 0x000fea0003800000 */
.L_x_24:
        /* <DEDUP_REMOVED lines=13> */
.L_x_32:


//--------------------- .text._Z28fp_mul_arrays_better_barrettPKjS0_Pji --------------------------
	.section	.text._Z28fp_mul_arrays_better_barrettPKjS0_Pji,"ax",@progbits
	.align	128
        .global         _Z28fp_mul_arrays_better_barrettPKjS0_Pji
        .type           _Z28fp_mul_arrays_better_barrettPKjS0_Pji,@function
        .size           _Z28fp_mul_arrays_better_barrettPKjS0_Pji,(.L_x_33 - _Z28fp_mul_arrays_better_barrettPKjS0_Pji)
        .other          _Z28fp_mul_arrays_better_barrettPKjS0_Pji,@"STO_CUDA_ENTRY STV_DEFAULT"
_Z28fp_mul_arrays_better_barrettPKjS0_Pji:
.text._Z28fp_mul_arrays_better_barrettPKjS0_Pji:
        /* <DEDUP_REMOVED lines=11> */
[----:B------:R-:W3:Y:S08]  /*00b0*/  LDC.64 R4, c[0x0][0x388] ;  /* 0x0000e200ff047b82 */ /* 0x000ef00000000a00 */
[----:B------:R-:W4:Y:S01]  /*00c0*/  LDC R13, c[0x3][RZ] ;  /* 0x00c00000ff0d7b82 */ /* 0x000f220000000800 */
[----:B0-----:R-:W-:-:S06]  /*00d0*/  IMAD.WIDE R2, R0, 0x4, R2 ;  /* 0x0000000400027825 */ /* 0x001fcc00078e0202 */
[----:B-1----:R-:W5:Y:S01]  /*00e0*/  LDG.E R2, desc[UR4][R2.64] ;  /* 0x0000000402027981 */ /* 0x002f62000c1e1900 */
[----:B---3--:R-:W-:-:S06]  /*00f0*/  IMAD.WIDE R4, R0, 0x4, R4 ;  /* 0x0000000400047825 */ /* 0x008fcc00078e0204 */
[----:B------:R-:W5:Y:S02]  /*0100*/  LDG.E R5, desc[UR4][R4.64] ;  /* 0x0000000404057981 */ /* 0x000f64000c1e1900 */
[----:B-----5:R-:W-:-:S05]  /*0110*/  IMAD.WIDE.U32 R6, R5, R2, RZ ;  /* 0x0000000205067225 */ /* 0x020fca00078e00ff */
[--C-:B------:R-:W-:Y:S02]  /*0120*/  SHF.R.U32.HI R8, RZ, 0x1f, R7.reuse ;  /* 0x0000001fff087819 */ /* 0x100fe40000011607 */
[----:B------:R-:W-:-:S03]  /*0130*/  SHF.R.U64 R10, R6, 0x1f, R7 ;  /* 0x0000001f060a7819 */ /* 0x000fc60000001207 */
[----:B--2---:R-:W-:Y:S02]  /*0140*/  IMAD R11, R8, UR6, RZ ;  /* 0x00000006080b7c24 */ /* 0x004fe4000f8e02ff */
[----:B------:R-:W-:-:S04]  /*0150*/  IMAD.WIDE.U32 R8, R10, UR6, RZ ;  /* 0x000000060a087c25 */ /* 0x000fc8000f8e00ff */
[----:B------:R-:W-:-:S05]  /*0160*/  IMAD R8, R10, UR7, R11 ;  /* 0x000000070a087c24 */ /* 0x000fca000f8e020b */
[----:B------:R-:W-:-:S04]  /*0170*/  IADD3 R8, PT, PT, R9, R8, RZ ;  /* 0x0000000809087210 */ /* 0x000fc80007ffe0ff */
[----:B------:R-:W-:-:S04]  /*0180*/  SHF.R.U32.HI R2, RZ, 0x1, R8 ;  /* 0x00000001ff027819 */ /* 0x000fc80000011608 */
[----:B------:R-:W-:Y:S02]  /*0190*/  IADD3 R5, P0, PT, RZ, -R2, RZ ;  /* 0x80000002ff057210 */ /* 0x000fe40007f1e0ff */
[----:B------:R-:W0:Y:S02]  /*01a0*/  LDC.64 R2, c[0x0][0x390] ;  /* 0x0000e400ff027b82 */ /* 0x000e240000000a00 */
[----:B------:R-:W-:Y:S01]  /*01b0*/  IADD3.X R4, PT, PT, RZ, -0x1, RZ, P0, !PT ;  /* 0xffffffffff047810 */ /* 0x000fe200007fe4ff */
[----:B----4-:R-:W-:-:S04]  /*01c0*/  IMAD.WIDE.U32 R6, R5, R13, R6 ;  /* 0x0000000d05067225 */ /* 0x010fc800078e0006 */
[-C--:B------:R-:W-:Y:S01]  /*01d0*/  IMAD R5, R4, R13.reuse, RZ ;  /* 0x0000000d04057224 */ /* 0x080fe200078e02ff */
[----:B------:R-:W-:-:S04]  /*01e0*/  ISETP.GE.U32.AND P0, PT, R6, R13, PT ;  /* 0x0000000d0600720c */ /* 0x000fc80003f06070 */
[----:B------:R-:W-:-:S04]  /*01f0*/  IADD3 R4, PT, PT, R7, R5, RZ ;  /* 0x0000000507047210 */ /* 0x000fc80007ffe0ff */
[----:B------:R-:W-:-:S04]  /*0200*/  ISETP.GE.U32.AND.EX P0, PT, R4, RZ, PT, P0 ;  /* 0x000000ff0400720c */ /* 0x000fc80003f06100 */
[----:B------:R-:W-:Y:S01]  /*0210*/  SEL R7, R13, RZ, P0 ;  /* 0x000000ff0d077207 */ /* 0x000fe20000000000 */
[----:B0-----:R-:W-:-:S03]  /*0220*/  IMAD.WIDE R2, R0, 0x4, R2 ;  /* 0x0000000400027825 */ /* 0x001fc600078e0202 */
[----:B------:R-:W-:-:S05]  /*0230*/  IADD3 R7, PT, PT, -R7, R6, RZ ;  /* 0x0000000607077210 */ /* 0x000fca0007ffe1ff */
[----:B------:R-:W-:Y:S01]  /*0240*/  STG.E desc[UR4][R2.64], R7 ;  /* 0x0000000702007986 */ /* 0x000fe2000c101904 */
[----:B------:R-:W-:Y:S05]  /*0250*/  EXIT ;  /* 0x000000000000794d */ /* 0x000fea0003800000 */
.L_x_25:
        /* <DEDUP_REMOVED lines=10> */
.L_x_33:


//--------------------- .text._Z28fp_sub_arrays_better_barrettPKjS0_Pji --------------------------
	.section	.text._Z28fp_sub_arrays_better_barrettPKjS0_Pji,"ax",@progbits
	.align	128
        .global         _Z28fp_sub_arrays_better_barrettPKjS0_Pji
        .type           _Z28fp_sub_arrays_better_barrettPKjS0_Pji,@function
        .size           _Z28fp_sub_arrays_better_barrettPKjS0_Pji,(.L_x_34 - _Z28fp_sub_arrays_better_barrettPKjS0_Pji)
        .other          _Z28fp_sub_arrays_better_barrettPKjS0_Pji,@"STO_CUDA_ENTRY STV_DEFAULT"
_Z28fp_sub_arrays_better_barrettPKjS0_Pji:
.text._Z28fp_sub_arrays_better_barrettPKjS0_Pji:
        /* <DEDUP_REMOVED lines=9> */
[----:B------:R-:W1:Y:S07]  /*0090*/  LDCU.64 UR4, c[0x0][0x358] ;  /* 0x00006b00ff0477ac */ /* 0x000e6e0008000a00 */
[----:B------:R-:W2:Y:S08]  /*00a0*/  LDC.64 R4, c[0x0][0x388] ;  /* 0x0000e200ff047b82 */ /* 0x000eb00000000a00 */
[----:B------:R-:W3:Y:S01]  /*00b0*/  LDC R0, c[0x3][RZ] ;  /* 0x00c00000ff007b82 */ /* 0x000ee20000000800 */
[----:B0-----:R-:W-:-:S07]  /*00c0*/  IMAD.WIDE R2, R9, 0x4, R2 ;  /* 0x0000000409027825 */ /* 0x001fce00078e0202 */
[----:B------:R-:W0:Y:S01]  /*00d0*/  LDC.64 R6, c[0x0][0x390] ;  /* 0x0000e400ff067b82 */ /* 0x000e220000000a00 */
[----:B-1----:R-:W4:Y:S01]  /*00e0*/  LDG.E R2, desc[UR4][R2.64] ;  /* 0x0000000402027981 */ /* 0x002f22000c1e1900 */
[----:B--2---:R-:W-:-:S06]  /*00f0*/  IMAD.WIDE R4, R9, 0x4, R4 ;  /* 0x0000000409047825 */ /* 0x004fcc00078e0204 */
[----:B------:R-:W4:Y:S01]  /*0100*/  LDG.E R5, desc[UR4][R4.64] ;  /* 0x0000000404057981 */ /* 0x000f22000c1e1900 */
[----:B0-----:R-:W-:Y:S01]  /*0110*/  IMAD.WIDE R6, R9, 0x4, R6 ;  /* 0x0000000409067825 */ /* 0x001fe200078e0206 */
[----:B----4-:R-:W-:-:S04]  /*0120*/  ISETP.GE.U32.AND P0, PT, R2, R5, PT ;  /* 0x000000050200720c */ /* 0x010fc80003f06070 */
[----:B---3--:R-:W-:-:S04]  /*0130*/  SEL R0, R0, RZ, !P0 ;  /* 0x000000ff00007207 */ /* 0x008fc80004000000 */
[----:B------:R-:W-:-:S05]  /*0140*/  IADD3 R9, PT, PT, R0, R2, -R5 ;  /* 0x0000000200097210 */ /* 0x000fca0007ffe805 */
[----:B------:R-:W-:Y:S01]  /*0150*/  STG.E desc[UR4][R6.64], R9 ;  /* 0x0000000906007986 */ /* 0x000fe2000c101904 */
[----:B------:R-:W-:Y:S05]  /*0160*/  EXIT ;  /* 0x000000000000794d */ /* 0x000fea0003800000 */
.L_x_26:
        /* <DEDUP_REMOVED lines=9> */
.L_x_34:


//--------------------- .text._Z28fp_add_arrays_better_barrettPKjS0_Pji --------------------------
	.section	.text._Z28fp_add_arrays_better_barrettPKjS0_Pji,"ax",@progbits
	.align	128
        .global         _Z28fp_add_arrays_better_barrettPKjS0_Pji
        .type           _Z28fp_add_arrays_better_barrettPKjS0_Pji,@function
        .size           _Z28fp_add_arrays_better_barrettPKjS0_Pji,(.L_x_35 - _Z28fp_add_arrays_better_barrettPKjS0_Pji)
        .other          _Z28fp_add_arrays_better_barrettPKjS0_Pji,@"STO_CUDA_ENTRY STV_DEFAULT"
_Z28fp_add_arrays_better_barrettPKjS0_Pji:
.text._Z28fp_add_arrays_better_barrettPKjS0_Pji:
        /* <DEDUP_REMOVED lines=18> */
[----:B----4-:R-:W-:-:S05]  /*0120*/  IADD3 R11, P0, PT, R2, R5, RZ ;  /* 0x00000005020b7210 */ /* 0x010fca0007f1e0ff */
[----:B------:R-:W-:Y:S01]  /*0130*/  IMAD.X R0, RZ, RZ, RZ, P0 ;  /* 0x000000ffff007224 */ /* 0x000fe200000e06ff */
[----:B---3--:R-:W-:-:S04]  /*0140*/  ISETP.GE.U32.AND P0, PT, R11, R8, PT ;  /* 0x000000080b00720c */ /* 0x008fc80003f06070 */
[----:B------:R-:W-:-:S04]  /*0150*/  ISETP.GE.U32.AND.EX P0, PT, R0, RZ, PT, P0 ;  /* 0x000000ff0000720c */ /* 0x000fc80003f06100 */
[----:B------:R-:W-:-:S04]  /*0160*/  SEL R0, R8, RZ, P0 ;  /* 0x000000ff08007207 */ /* 0x000fc80000000000 */
[----:B------:R-:W-:-:S05]  /*0170*/  IADD3 R9, PT, PT, -R0, R11, RZ ;  /* 0x0000000b00097210 */ /* 0x000fca0007ffe1ff */
[----:B------:R-:W-:Y:S01]  /*0180*/  STG.E desc[UR4][R6.64], R9 ;  /* 0x0000000906007986 */ /* 0x000fe2000c101904 */
[----:B------:R-:W-:Y:S05]  /*0190*/  EXIT ;  /* 0x000000000000794d */ /* 0x000fea0003800000 */
.L_x_27:
        /* <DEDUP_REMOVED lines=14> */
.L_x_35:


//--------------------- .nv.shared.reserved.0     --------------------------
	.section	.nv.shared.reserved.0,"aw",@nobits
	.weak		__nv_reservedSMEM_offset_0_alias
	.size		__nv_reservedSMEM_offset_0_alias, 0, 64
	.other		__nv_reservedSMEM_offset_0_alias,@"STO_CUDA_RESERVED_SHARED STV_DEFAULT"
__nv_reservedSMEM_offset_0_alias:
	.zero		0
	.zero		64


//--------------------- .nv.constant0._Z28fp_matrix_mul_better_barrettPKjS0_Pjiii --------------------------
	.section	.nv.constant0._Z28fp_matrix_mul_better_barrettPKjS0_Pjiii,"a",@progbits
	.sectionflags	@""
	.align	4
.nv.constant0._Z28fp_matrix_mul_better_barrettPKjS0_Pjiii:
	.zero		932


//--------------------- .nv.constant0._Z27fp_poly_eval_better_barrettPKjiS0_Pji --------------------------
	.section	.nv.constant0._Z27fp_poly_eval_better_barrettPKjiS0_Pji,"a",@progbits
	.sectionflags	@""
	.align	4
.nv.constant0._Z27fp_poly_eval_better_barrettPKjiS0_Pji:
	.zero		932


//--------------------- .nv.constant0._Z28fp_inv_arrays_better_barrettPKjPji --------------------------
	.section	.nv.constant0._Z28fp_inv_arrays_better_barrettPKjPji,"a",@progbits
	.sectionflags	@""
	.align	4
.nv.constant0._Z28fp_inv_arrays_better_barrettPKjPji:
	.zero		916


//--------------------- .nv.constant0._Z28fp_pow_arrays_better_barrettPKjS0_Pji --------------------------
	.section	.nv.constant0._Z28fp_pow_arrays_better_barrettPKjS0_Pji,"a",@progbits
	.sectionflags	@""
	.align	4
.nv.constant0._Z28fp_pow_arrays_better_barrettPKjS0_Pji:
	.zero		924


//--------------------- .nv.constant0._Z28fp_mul_arrays_better_barrettPKjS0_Pji --------------------------
	.section	.nv.constant0._Z28fp_mul_arrays_better_barrettPKjS0_Pji,"a",@progbits
	.sectionflags	@""
	.align	4
.nv.constant0._Z28fp_mul_arrays_better_barrettPKjS0_Pji:
	.zero		924


//--------------------- .nv.constant0._Z28fp_sub_arrays_better_barrettPKjS0_Pji --------------------------
	.section	.nv.constant0._Z28fp_sub_arrays_better_barrettPKjS0_Pji,"a",@progbits
	.sectionflags	@""
	.align	4
.nv.constant0._Z28fp_sub_arrays_better_barrettPKjS0_Pji:
	.zero		924


//--------------------- .nv.constant0._Z28fp_add_arrays_better_barrettPKjS0_Pji --------------------------
	.section	.nv.constant0._Z28fp_add_arrays_better_barrettPKjS0_Pji,"a",@progbits
	.sectionflags	@""
	.align	4
.nv.constant0._Z28fp_add_arrays_better_barrettPKjS0_Pji:
	.zero		924


//--------------------- SYMBOLS --------------------------

	.type		.nv.reservedSmem.offset0,@object
	.size		.nv.reservedSmem.offset0,0x4
